# CuTe-DSL kernel — source=fa4 family=fa4_fwd_sm100
# config = {"dtype": "Float16", "causal": false, "use_2cta": true, "q_stage": 1, "head_dim": 64}


// ===== COMPILED SASS (sm_100a) =====

	.target	sm_100a

	.elftype	@"ET_EXEC"


//--------------------- .note.nv.tkinfo           --------------------------
	.section	.note.nv.tkinfo,"",@"SHT_NOTE"
	.sectionflags	@"SHF_NOTE_NV_TKINFO"
	.tkinfo
        /*0018*/ 	.word	0x00000081
        /*0030*/ 	.string	""
        /*0030*/ 	.string	"ptxas"
        /*0030*/ 	.string	"Cuda compilation tools, release 12.9, V12.9.83"
        /*0030*/ 	.string	"Build system must define TOOLS_VERSION_EXTENDED"
        /*0030*/ 	.string	"-O 3 -arch sm_100a "



//--------------------- .note.nv.cuver            --------------------------
	.section	.note.nv.cuver,"",@"SHT_NOTE"
	.sectionflags	@"SHF_NOTE_NV_CUVER"
        /*0018*/ 	.short	0x0001
        /*001a*/ 	.short	0x0064
        /*001c*/ 	.short	0x0001
        /*001e*/ 	.short	0x0000
        /*0020*/ 	.short	0x0001
        /*0022*/ 	.short	0x0000


//--------------------- .nv.info                  --------------------------
	.section	.nv.info,"",@"SHT_CUDA_INFO"
	.align	4


	//----- nvinfo : EIATTR_REGCOUNT
	.align		4
        /*0000*/ 	.byte	0x04, 0x2f
        /*0002*/ 	.short	(.L_6 - .L_5)
	.align		4
.L_5:
        /*0004*/ 	.word	index@(kernel_cutlass_kernel_flash_attncuteflash_fwd_sm100FlashAttentionForwardSm100_object_at__tensor0000o6411101213_tensor0000o6411101213_tensor0000o6410111213_tensor0000o6411101213_tensorptrf_0)
        /*0008*/ 	.word	0x00000080


	//----- nvinfo : EIATTR_FRAME_SIZE
	.align		4
.L_6:
        /*000c*/ 	.byte	0x04, 0x11
        /*000e*/ 	.short	(.L_8 - .L_7)
	.align		4
.L_7:
        /*0010*/ 	.word	index@($__internal_2_$__cuda_sm10x_tcgen05_guardrail_trap_unallocated_columns_being_dealloced)
        /*0014*/ 	.word	0x00000000


	//----- nvinfo : EIATTR_FRAME_SIZE
	.align		4
.L_8:
        /*0018*/ 	.byte	0x04, 0x11
        /*001a*/ 	.short	(.L_10 - .L_9)
	.align		4
.L_9:
        /*001c*/ 	.word	index@($__internal_1_$__cuda_sm10x_tcgen05_guardrail_trap_phase_invalid_during_alloc)
        /*0020*/ 	.word	0x00000000


	//----- nvinfo : EIATTR_FRAME_SIZE
	.align		4
.L_10:
        /*0024*/ 	.byte	0x04, 0x11
        /*0026*/ 	.short	(.L_12 - .L_11)
	.align		4
.L_11:
        /*0028*/ 	.word	index@($__internal_0_$__cuda_sm10x_tcgen05_guardrail_trap_col_being_dealloced_not_returned_by_alloc)
        /*002c*/ 	.word	0x00000000


	//----- nvinfo : EIATTR_FRAME_SIZE
	.align		4
.L_12:
        /*0030*/ 	.byte	0x04, 0x11
        /*0032*/ 	.short	(.L_14 - .L_13)
	.align		4
.L_13:
        /*0034*/ 	.word	index@(kernel_cutlass_kernel_flash_attncuteflash_fwd_sm100FlashAttentionForwardSm100_object_at__tensor0000o6411101213_tensor0000o6411101213_tensor0000o6410111213_tensor0000o6411101213_tensorptrf_0)
        /*0038*/ 	.word	0x00000000


	//----- nvinfo : EIATTR_MIN_STACK_SIZE
	.align		4
.L_14:
        /*003c*/ 	.byte	0x04, 0x12
        /*003e*/ 	.short	(.L_16 - .L_15)
	.align		4
.L_15:
        /*0040*/ 	.word	index@(kernel_cutlass_kernel_flash_attncuteflash_fwd_sm100FlashAttentionForwardSm100_object_at__tensor0000o6411101213_tensor0000o6411101213_tensor0000o6410111213_tensor0000o6411101213_tensorptrf_0)
        /*0044*/ 	.word	0x00000000
.L_16:


//--------------------- .nv.info.kernel_cutlass_kernel_flash_attncuteflash_fwd_sm100FlashAttentionForwardSm100_object_at__tensor0000o6411101213_tensor0000o6411101213_tensor0000o6410111213_tensor0000o6411101213_tensorptrf_0 --------------------------
	.section	.nv.info.kernel_cutlass_kernel_flash_attncuteflash_fwd_sm100FlashAttentionForwardSm100_object_at__tensor0000o6411101213_tensor0000o6411101213_tensor0000o6410111213_tensor0000o6411101213_tensorptrf_0,"",@"SHT_CUDA_INFO"
	.sectionflags	@""
	.align	4


	//----- nvinfo : EIATTR_CUDA_API_VERSION
	.align		4
        /*0000*/ 	.byte	0x04, 0x37
        /*0002*/ 	.short	(.L_18 - .L_17)
.L_17:
        /*0004*/ 	.word	0x00000081


	//----- nvinfo : EIATTR_KPARAM_INFO
	.align		4
.L_18:
        /*0008*/ 	.byte	0x04, 0x17
        /*000a*/ 	.short	(.L_20 - .L_19)
.L_19:
        /*000c*/ 	.word	0x00000000
        /*0010*/ 	.short	0x000f
        /*0012*/ 	.short	0x02a8
        /*0014*/ 	.byte	0x00, 0xf0, 0x11, 0x00


	//----- nvinfo : EIATTR_KPARAM_INFO
	.align		4
.L_20:
        /*0018*/ 	.byte	0x04, 0x17
        /*001a*/ 	.short	(.L_22 - .L_21)
.L_21:
        /*001c*/ 	.word	0x00000000
        /*0020*/ 	.short	0x000e
        /*0022*/ 	.short	0x02a4
        /*0024*/ 	.byte	0x00, 0xf0, 0x11, 0x00


	//----- nvinfo : EIATTR_KPARAM_INFO
	.align		4
.L_22:
        /*0028*/ 	.byte	0x04, 0x17
        /*002a*/ 	.short	(.L_24 - .L_23)
.L_23:
        /*002c*/ 	.word	0x00000000
        /*0030*/ 	.short	0x000d
        /*0032*/ 	.short	0x0298
        /*0034*/ 	.byte	0x00, 0xf0, 0x31, 0x00


	//----- nvinfo : EIATTR_KPARAM_INFO
	.align		4
.L_24:
        /*0038*/ 	.byte	0x04, 0x17
        /*003a*/ 	.short	(.L_26 - .L_25)
.L_25:
        /*003c*/ 	.word	0x00000000
        /*0040*/ 	.short	0x000c
        /*0042*/ 	.short	0x028c
        /*0044*/ 	.byte	0x00, 0xf0, 0x31, 0x00


	//----- nvinfo : EIATTR_KPARAM_INFO
	.align		4
.L_26:
        /*0048*/ 	.byte	0x04, 0x17
        /*004a*/ 	.short	(.L_28 - .L_27)
.L_27:
        /*004c*/ 	.word	0x00000000
        /*0050*/ 	.short	0x000b
        /*0052*/ 	.short	0x0287
        /*0054*/ 	.byte	0x00, 0xf0, 0x0d, 0x00


	//----- nvinfo : EIATTR_KPARAM_INFO
	.align		4
.L_28:
        /*0058*/ 	.byte	0x04, 0x17
        /*005a*/ 	.short	(.L_30 - .L_29)
.L_29:
        /*005c*/ 	.word	0x00000000
        /*0060*/ 	.short	0x000a
        /*0062*/ 	.short	0x0284
        /*0064*/ 	.byte	0x00, 0xf0, 0x0d, 0x00


	//----- nvinfo : EIATTR_KPARAM_INFO
	.align		4
.L_30:
        /*0068*/ 	.byte	0x04, 0x17
        /*006a*/ 	.short	(.L_32 - .L_31)
.L_31:
        /*006c*/ 	.word	0x00000000
        /*0070*/ 	.short	0x0009
        /*0072*/ 	.short	0x0280
        /*0074*/ 	.byte	0x00, 0xf0, 0x11, 0x00


	//----- nvinfo : EIATTR_KPARAM_INFO
	.align		4
.L_32:
        /*0078*/ 	.byte	0x04, 0x17
        /*007a*/ 	.short	(.L_34 - .L_33)
.L_33:
        /*007c*/ 	.word	0x00000000
        /*0080*/ 	.short	0x0008
        /*0082*/ 	.short	0x0200
        /*0084*/ 	.byte	0x00, 0xf0, 0x01, 0x02


	//----- nvinfo : EIATTR_KPARAM_INFO
	.align		4
.L_34:
        /*0088*/ 	.byte	0x04, 0x17
        /*008a*/ 	.short	(.L_36 - .L_35)
.L_35:
        /*008c*/ 	.word	0x00000000
        /*0090*/ 	.short	0x0007
        /*0092*/ 	.short	0x0180
        /*0094*/ 	.byte	0x00, 0xf0, 0x01, 0x02


	//----- nvinfo : EIATTR_KPARAM_INFO
	.align		4
.L_36:
        /*0098*/ 	.byte	0x04, 0x17
        /*009a*/ 	.short	(.L_38 - .L_37)
.L_37:
        /*009c*/ 	.word	0x00000000
        /*00a0*/ 	.short	0x0006
        /*00a2*/ 	.short	0x0100
        /*00a4*/ 	.byte	0x00, 0xf0, 0x01, 0x02


	//----- nvinfo : EIATTR_KPARAM_INFO
	.align		4
.L_38:
        /*00a8*/ 	.byte	0x04, 0x17
        /*00aa*/ 	.short	(.L_40 - .L_39)
.L_39:
        /*00ac*/ 	.word	0x00000000
        /*00b0*/ 	.short	0x0005
        /*00b2*/ 	.short	0x0080
        /*00b4*/ 	.byte	0x00, 0xf0, 0x01, 0x02


	//----- nvinfo : EIATTR_KPARAM_INFO
	.align		4
.L_40:
        /*00b8*/ 	.byte	0x04, 0x17
        /*00ba*/ 	.short	(.L_42 - .L_41)
.L_41:
        /*00bc*/ 	.word	0x00000000
        /*00c0*/ 	.short	0x0004
        /*00c2*/ 	.short	0x0030
        /*00c4*/ 	.byte	0x00, 0xf0, 0xa1, 0x00


	//----- nvinfo : EIATTR_KPARAM_INFO
	.align		4
.L_42:
        /*00c8*/ 	.byte	0x04, 0x17
        /*00ca*/ 	.short	(.L_44 - .L_43)
.L_43:
        /*00cc*/ 	.word	0x00000000
        /*00d0*/ 	.short	0x0003
        /*00d2*/ 	.short	0x0024
        /*00d4*/ 	.byte	0x00, 0xf0, 0x31, 0x00


	//----- nvinfo : EIATTR_KPARAM_INFO
	.align		4
.L_44:
        /*00d8*/ 	.byte	0x04, 0x17
        /*00da*/ 	.short	(.L_46 - .L_45)
.L_45:
        /*00dc*/ 	.word	0x00000000
        /*00e0*/ 	.short	0x0002
        /*00e2*/ 	.short	0x0018
        /*00e4*/ 	.byte	0x00, 0xf0, 0x31, 0x00


	//----- nvinfo : EIATTR_KPARAM_INFO
	.align		4
.L_46:
        /*00e8*/ 	.byte	0x04, 0x17
        /*00ea*/ 	.short	(.L_48 - .L_47)
.L_47:
        /*00ec*/ 	.word	0x00000000
        /*00f0*/ 	.short	0x0001
        /*00f2*/ 	.short	0x000c
        /*00f4*/ 	.byte	0x00, 0xf0, 0x31, 0x00


	//----- nvinfo : EIATTR_KPARAM_INFO
	.align		4
.L_48:
        /*00f8*/ 	.byte	0x04, 0x17
        /*00fa*/ 	.short	(.L_50 - .L_49)
.L_49:
        /*00fc*/ 	.word	0x00000000
        /*0100*/ 	.short	0x0000
        /*0102*/ 	.short	0x0000
        /*0104*/ 	.byte	0x00, 0xf0, 0x31, 0x00


	//----- nvinfo : EIATTR_AT_ENTRY_FRAGMENTS
	.align		4
.L_50:
        /*0108*/ 	.byte	0x04, 0x4f
        /*010a*/ 	.short	(.L_52 - .L_51)


	//   ....[0]....
.L_51:
        /*010c*/ 	.word	0x00000004


	//   ....[1]....
        /*0110*/ 	.word	0x00000005


	//----- nvinfo : EIATTR_RESERVED_SMEM_USED
	.align		4
.L_52:
        /*0114*/ 	.byte	0x01, 0x41
	.zero		2


	//----- nvinfo : EIATTR_SPARSE_MMA_MASK
	.align		4
        /*0118*/ 	.byte	0x03, 0x50
        /*011a*/ 	.short	0x0000


	//----- nvinfo : EIATTR_TCGEN05_2CTA_USED
	.align		4
        /*011c*/ 	.byte	0x01, 0x52
	.zero		2


	//----- nvinfo : EIATTR_MAXREG_COUNT
	.align		4
        /*0120*/ 	.byte	0x03, 0x1b
        /*0122*/ 	.short	0x0080


	//----- nvinfo : EIATTR_NUM_BARRIERS
	.align		4
        /*0124*/ 	.byte	0x02, 0x4c
        /*0126*/ 	.byte	0x10
	.zero		1


	//----- nvinfo : EIATTR_INT_WARP_WIDE_INSTR_OFFSETS
	.align		4
        /*0128*/ 	.byte	0x04, 0x31
        /*012a*/ 	.short	(.L_54 - .L_53)


	//   ....[0]....
.L_53:
        /*012c*/ 	.word	0x00003f40


	//   ....[1]....
        /*0130*/ 	.word	0x00003f70


	//----- nvinfo : EIATTR_COOP_GROUP_MASK_REGIDS
	.align		4
.L_54:
        /*0134*/ 	.byte	0x04, 0x29
        /*0136*/ 	.short	(.L_56 - .L_55)


	//   ....[0]....
.L_55:
        /*0138*/ 	.word	0xffffffff


	//   ....[1]....
        /*013c*/ 	.word	0xffffffff


	//   ....[2]....
        /*0140*/ 	.word	0xffffffff


	//   ....[3]....
        /*0144*/ 	.word	0xffffffff


	//   ....[4]....
        /*0148*/ 	.word	0xffffffff


	//   ....[5]....
        /*014c*/ 	.word	0xffffffff


	//   ....[6]....
        /*0150*/ 	.word	0xffffffff


	//   ....[7]....
        /*0154*/ 	.word	0xffffffff


	//   ....[8]....
        /*0158*/ 	.word	0xffffffff


	//----- nvinfo : EIATTR_COOP_GROUP_INSTR_OFFSETS
	.align		4
.L_56:
        /*015c*/ 	.byte	0x04, 0x28
        /*015e*/ 	.short	(.L_58 - .L_57)


	//   ....[0]....
.L_57:
        /*0160*/ 	.word	0x00000a30


	//   ....[1]....
        /*0164*/ 	.word	0x00002240


	//   ....[2]....
        /*0168*/ 	.word	0x000028a0


	//   ....[3]....
        /*016c*/ 	.word	0x00002990


	//   ....[4]....
        /*0170*/ 	.word	0x00003dd0


	//   ....[5]....
        /*0174*/ 	.word	0x00004020


	//   ....[6]....
        /*0178*/ 	.word	0x00006f00


	//   ....[7]....
        /*017c*/ 	.word	0x00008a60


	//   ....[8]....
        /*0180*/ 	.word	0x00009850


	//----- nvinfo : EIATTR_REG_RECONFIG
	.align		4
.L_58:
        /*0184*/ 	.byte	0x01, 0x54
	.zero		2


	//----- nvinfo : EIATTR_VRC_CTA_INIT_COUNT
	.align		4
        /*0188*/ 	.byte	0x02, 0x4a
        /*018a*/ 	.byte	0x80
	.zero		1


	//----- nvinfo : EIATTR_MBARRIER_INSTR_OFFSETS
	.align		4
        /*018c*/ 	.byte	0x04, 0x39
        /*018e*/ 	.short	(.L_60 - .L_59)


	//   ....[0]....
.L_59:
        /*0190*/ 	.word	0x00000390
        /*0194*/ 	.word	0x000000ff
        /*0198*/ 	.word	0x00000200
        /*019c*/ 	.short	0x0100
        /*019e*/ 	.byte	0x06
	.zero		1


	//   ....[1]....
        /*01a0*/ 	.word	0x000003d0
        /*01a4*/ 	.word	0x000000ff
        /*01a8*/ 	.word	0x00000000
        /*01ac*/ 	.short	0x0100
        /*01ae*/ 	.byte	0x0f
	.zero		1


	//   ....[2]....
        /*01b0*/ 	.word	0x000003e0
        /*01b4*/ 	.word	0x000000ff
        /*01b8*/ 	.word	0x00000008
        /*01bc*/ 	.short	0x0100
        /*01be*/ 	.byte	0x0f
	.zero		1


	//   ....[3]....
        /*01c0*/ 	.word	0x000004b0
        /*01c4*/ 	.word	0x000000ff
        /*01c8*/ 	.word	0x00000010
        /*01cc*/ 	.short	0x0100
        /*01ce*/ 	.byte	0x04
	.zero		1


	//   ....[4]....
        /*01d0*/ 	.word	0x000004c0
        /*01d4*/ 	.word	0x000000ff
        /*01d8*/ 	.word	0x00000018
        /*01dc*/ 	.short	0x0100
        /*01de*/ 	.byte	0x04
	.zero		1


	//   ....[5]....
        /*01e0*/ 	.word	0x000004d0
        /*01e4*/ 	.word	0x000000ff
        /*01e8*/ 	.word	0x00000020
        /*01ec*/ 	.short	0x0100
        /*01ee*/ 	.byte	0x04
	.zero		1


	//   ....[6]....
        /*01f0*/ 	.word	0x000004e0
        /*01f4*/ 	.word	0x000000ff
        /*01f8*/ 	.word	0x00000028
        /*01fc*/ 	.short	0x0100
        /*01fe*/ 	.byte	0x04
	.zero		1


	//   ....[7]....
        /*0200*/ 	.word	0x000004f0
        /*0204*/ 	.word	0x000000ff
        /*0208*/ 	.word	0x00000030
        /*020c*/ 	.short	0x0100
        /*020e*/ 	.byte	0x04
	.zero		1


	//   ....[8]....
        /*0210*/ 	.word	0x00000500
        /*0214*/ 	.word	0x000000ff
        /*0218*/ 	.word	0x00000038
        /*021c*/ 	.short	0x0100
        /*021e*/ 	.byte	0x04
	.zero		1


	//   ....[9]....
        /*0220*/ 	.word	0x00000510
        /*0224*/ 	.word	0x000000ff
        /*0228*/ 	.word	0x00000040
        /*022c*/ 	.short	0x0100
        /*022e*/ 	.byte	0x04
	.zero		1


	//   ....[10]....
        /*0230*/ 	.word	0x00000520
        /*0234*/ 	.word	0x000000ff
        /*0238*/ 	.word	0x00000048
        /*023c*/ 	.short	0x0100
        /*023e*/ 	.byte	0x04
	.zero		1


	//   ....[11]....
        /*0240*/ 	.word	0x00000530
        /*0244*/ 	.word	0x000000ff
        /*0248*/ 	.word	0x00000050
        /*024c*/ 	.short	0x0100
        /*024e*/ 	.byte	0x04
	.zero		1


	//   ....[12]....
        /*0250*/ 	.word	0x00000540
        /*0254*/ 	.word	0x000000ff
        /*0258*/ 	.word	0x00000058
        /*025c*/ 	.short	0x0100
        /*025e*/ 	.byte	0x04
	.zero		1


	//   ....[13]....
        /*0260*/ 	.word	0x00000550
        /*0264*/ 	.word	0x000000ff
        /*0268*/ 	.word	0x00000060
        /*026c*/ 	.short	0x0100
        /*026e*/ 	.byte	0x04
	.zero		1


	//   ....[14]....
        /*0270*/ 	.word	0x00000560
        /*0274*/ 	.word	0x000000ff
        /*0278*/ 	.word	0x00000068
        /*027c*/ 	.short	0x0100
        /*027e*/ 	.byte	0x04
	.zero		1


	//   ....[15]....
        /*0280*/ 	.word	0x00000570
        /*0284*/ 	.word	0x000000ff
        /*0288*/ 	.word	0x00000070
        /*028c*/ 	.short	0x0100
        /*028e*/ 	.byte	0x04
	.zero		1


	//   ....[16]....
        /*0290*/ 	.word	0x00000580
        /*0294*/ 	.word	0x000000ff
        /*0298*/ 	.word	0x00000078
        /*029c*/ 	.short	0x0100
        /*029e*/ 	.byte	0x04
	.zero		1


	//   ....[17]....
        /*02a0*/ 	.word	0x00000590
        /*02a4*/ 	.word	0x000000ff
        /*02a8*/ 	.word	0x00000080
        /*02ac*/ 	.short	0x0100
        /*02ae*/ 	.byte	0x04
	.zero		1


	//   ....[18]....
        /*02b0*/ 	.word	0x000005a0
        /*02b4*/ 	.word	0x000000ff
        /*02b8*/ 	.word	0x00000088
        /*02bc*/ 	.short	0x0100
        /*02be*/ 	.byte	0x04
	.zero		1


	//   ....[19]....
        /*02c0*/ 	.word	0x000005b0
        /*02c4*/ 	.word	0x000000ff
        /*02c8*/ 	.word	0x00000090
        /*02cc*/ 	.short	0x0100
        /*02ce*/ 	.byte	0x04
	.zero		1


	//   ....[20]....
        /*02d0*/ 	.word	0x000005c0
        /*02d4*/ 	.word	0x000000ff
        /*02d8*/ 	.word	0x00000098
        /*02dc*/ 	.short	0x0100
        /*02de*/ 	.byte	0x04
	.zero		1


	//   ....[21]....
        /*02e0*/ 	.word	0x000005d0
        /*02e4*/ 	.word	0x000000ff
        /*02e8*/ 	.word	0x000000a0
        /*02ec*/ 	.short	0x0100
        /*02ee*/ 	.byte	0x04
	.zero		1


	//   ....[22]....
        /*02f0*/ 	.word	0x000005e0
        /*02f4*/ 	.word	0x000000ff
        /*02f8*/ 	.word	0x000000a8
        /*02fc*/ 	.short	0x0100
        /*02fe*/ 	.byte	0x04
	.zero		1


	//   ....[23]....
        /*0300*/ 	.word	0x000005f0
        /*0304*/ 	.word	0x000000ff
        /*0308*/ 	.word	0x000000b0
        /*030c*/ 	.short	0x0100
        /*030e*/ 	.byte	0x04
	.zero		1


	//   ....[24]....
        /*0310*/ 	.word	0x00000600
        /*0314*/ 	.word	0x000000ff
        /*0318*/ 	.word	0x000000b8
        /*031c*/ 	.short	0x0100
        /*031e*/ 	.byte	0x04
	.zero		1


	//   ....[25]....
        /*0320*/ 	.word	0x00000610
        /*0324*/ 	.word	0x000000ff
        /*0328*/ 	.word	0x000000c0
        /*032c*/ 	.short	0x0100
        /*032e*/ 	.byte	0x04
	.zero		1


	//   ....[26]....
        /*0330*/ 	.word	0x00000620
        /*0334*/ 	.word	0x000000ff
        /*0338*/ 	.word	0x000000c8
        /*033c*/ 	.short	0x0100
        /*033e*/ 	.byte	0x04
	.zero		1


	//   ....[27]....
        /*0340*/ 	.word	0x00000630
        /*0344*/ 	.word	0x000000ff
        /*0348*/ 	.word	0x000000d0
        /*034c*/ 	.short	0x0100
        /*034e*/ 	.byte	0x04
	.zero		1


	//   ....[28]....
        /*0350*/ 	.word	0x00000640
        /*0354*/ 	.word	0x000000ff
        /*0358*/ 	.word	0x000000d8
        /*035c*/ 	.short	0x0100
        /*035e*/ 	.byte	0x04
	.zero		1


	//   ....[29]....
        /*0360*/ 	.word	0x00000650
        /*0364*/ 	.word	0x000000ff
        /*0368*/ 	.word	0x000000e0
        /*036c*/ 	.short	0x0100
        /*036e*/ 	.byte	0x04
	.zero		1


	//   ....[30]....
        /*0370*/ 	.word	0x00000660
        /*0374*/ 	.word	0x000000ff
        /*0378*/ 	.word	0x000000e8
        /*037c*/ 	.short	0x0100
        /*037e*/ 	.byte	0x04
	.zero		1


	//   ....[31]....
        /*0380*/ 	.word	0x00000670
        /*0384*/ 	.word	0x000000ff
        /*0388*/ 	.word	0x000000f0
        /*038c*/ 	.short	0x0100
        /*038e*/ 	.byte	0x04
	.zero		1


	//   ....[32]....
        /*0390*/ 	.word	0x00000680
        /*0394*/ 	.word	0x000000ff
        /*0398*/ 	.word	0x000000f8
        /*039c*/ 	.short	0x0100
        /*039e*/ 	.byte	0x04
	.zero		1


	//   ....[33]....
        /*03a0*/ 	.word	0x00000690
        /*03a4*/ 	.word	0x000000ff
        /*03a8*/ 	.word	0x00000100
        /*03ac*/ 	.short	0x0100
        /*03ae*/ 	.byte	0x04
	.zero		1


	//   ....[34]....
        /*03b0*/ 	.word	0x000006a0
        /*03b4*/ 	.word	0x000000ff
        /*03b8*/ 	.word	0x00000108
        /*03bc*/ 	.short	0x0100
        /*03be*/ 	.byte	0x04
	.zero		1


	//   ....[35]....
        /*03c0*/ 	.word	0x000006b0
        /*03c4*/ 	.word	0x000000ff
        /*03c8*/ 	.word	0x00000110
        /*03cc*/ 	.short	0x0100
        /*03ce*/ 	.byte	0x04
	.zero		1


	//   ....[36]....
        /*03d0*/ 	.word	0x000006c0
        /*03d4*/ 	.word	0x000000ff
        /*03d8*/ 	.word	0x00000118
        /*03dc*/ 	.short	0x0100
        /*03de*/ 	.byte	0x04
	.zero		1


	//   ....[37]....
        /*03e0*/ 	.word	0x000006d0
        /*03e4*/ 	.word	0x000000ff
        /*03e8*/ 	.word	0x00000120
        /*03ec*/ 	.short	0x0100
        /*03ee*/ 	.byte	0x04
	.zero		1


	//   ....[38]....
        /*03f0*/ 	.word	0x000006e0
        /*03f4*/ 	.word	0x000000ff
        /*03f8*/ 	.word	0x00000128
        /*03fc*/ 	.short	0x0100
        /*03fe*/ 	.byte	0x04
	.zero		1


	//   ....[39]....
        /*0400*/ 	.word	0x000006f0
        /*0404*/ 	.word	0x000000ff
        /*0408*/ 	.word	0x00000130
        /*040c*/ 	.short	0x0100
        /*040e*/ 	.byte	0x04
	.zero		1


	//   ....[40]....
        /*0410*/ 	.word	0x00000700
        /*0414*/ 	.word	0x000000ff
        /*0418*/ 	.word	0x00000138
        /*041c*/ 	.short	0x0100
        /*041e*/ 	.byte	0x04
	.zero		1


	//   ....[41]....
        /*0420*/ 	.word	0x00000710
        /*0424*/ 	.word	0x000000ff
        /*0428*/ 	.word	0x00000140
        /*042c*/ 	.short	0x0100
        /*042e*/ 	.byte	0x04
	.zero		1


	//   ....[42]....
        /*0430*/ 	.word	0x00000720
        /*0434*/ 	.word	0x000000ff
        /*0438*/ 	.word	0x00000148
        /*043c*/ 	.short	0x0100
        /*043e*/ 	.byte	0x04
	.zero		1


	//   ....[43]....
        /*0440*/ 	.word	0x00000730
        /*0444*/ 	.word	0x000000ff
        /*0448*/ 	.word	0x00000150
        /*044c*/ 	.short	0x0100
        /*044e*/ 	.byte	0x04
	.zero		1


	//   ....[44]....
        /*0450*/ 	.word	0x00000740
        /*0454*/ 	.word	0x000000ff
        /*0458*/ 	.word	0x00000158
        /*045c*/ 	.short	0x0100
        /*045e*/ 	.byte	0x04
	.zero		1


	//   ....[45]....
        /*0460*/ 	.word	0x00000750
        /*0464*/ 	.word	0x000000ff
        /*0468*/ 	.word	0x00000160
        /*046c*/ 	.short	0x0100
        /*046e*/ 	.byte	0x04
	.zero		1


	//   ....[46]....
        /*0470*/ 	.word	0x00000760
        /*0474*/ 	.word	0x000000ff
        /*0478*/ 	.word	0x00000168
        /*047c*/ 	.short	0x0100
        /*047e*/ 	.byte	0x04
	.zero		1


	//   ....[47]....
        /*0480*/ 	.word	0x00000770
        /*0484*/ 	.word	0x000000ff
        /*0488*/ 	.word	0x00000170
        /*048c*/ 	.short	0x0100
        /*048e*/ 	.byte	0x04
	.zero		1


	//   ....[48]....
        /*0490*/ 	.word	0x00000780
        /*0494*/ 	.word	0x000000ff
        /*0498*/ 	.word	0x00000178
        /*049c*/ 	.short	0x0100
        /*049e*/ 	.byte	0x04
	.zero		1


	//   ....[49]....
        /*04a0*/ 	.word	0x00000790
        /*04a4*/ 	.word	0x000000ff
        /*04a8*/ 	.word	0x00000180
        /*04ac*/ 	.short	0x0100
        /*04ae*/ 	.byte	0x04
	.zero		1


	//   ....[50]....
        /*04b0*/ 	.word	0x000007a0
        /*04b4*/ 	.word	0x000000ff
        /*04b8*/ 	.word	0x00000188
        /*04bc*/ 	.short	0x0100
        /*04be*/ 	.byte	0x04
	.zero		1


	//   ....[51]....
        /*04c0*/ 	.word	0x000007b0
        /*04c4*/ 	.word	0x000000ff
        /*04c8*/ 	.word	0x00000190
        /*04cc*/ 	.short	0x0100
        /*04ce*/ 	.byte	0x04
	.zero		1


	//   ....[52]....
        /*04d0*/ 	.word	0x000007c0
        /*04d4*/ 	.word	0x000000ff
        /*04d8*/ 	.word	0x00000198
        /*04dc*/ 	.short	0x0100
        /*04de*/ 	.byte	0x04
	.zero		1


	//   ....[53]....
        /*04e0*/ 	.word	0x00000960
        /*04e4*/ 	.word	0x000000ff
        /*04e8*/ 	.word	0x000001a0
        /*04ec*/ 	.short	0x0100
        /*04ee*/ 	.byte	0x04
	.zero		1


	//   ....[54]....
        /*04f0*/ 	.word	0x00000970
        /*04f4*/ 	.word	0x000000ff
        /*04f8*/ 	.word	0x000001a8
        /*04fc*/ 	.short	0x0100
        /*04fe*/ 	.byte	0x04
	.zero		1


	//   ....[55]....
        /*0500*/ 	.word	0x00000980
        /*0504*/ 	.word	0x000000ff
        /*0508*/ 	.word	0x000001b0
        /*050c*/ 	.short	0x0100
        /*050e*/ 	.byte	0x04
	.zero		1


	//   ....[56]....
        /*0510*/ 	.word	0x00000990
        /*0514*/ 	.word	0x000000ff
        /*0518*/ 	.word	0x000001b8
        /*051c*/ 	.short	0x0100
        /*051e*/ 	.byte	0x04
	.zero		1


	//   ....[57]....
        /*0520*/ 	.word	0x000009a0
        /*0524*/ 	.word	0x000000ff
        /*0528*/ 	.word	0x000001c0
        /*052c*/ 	.short	0x0100
        /*052e*/ 	.byte	0x04
	.zero		1


	//   ....[58]....
        /*0530*/ 	.word	0x000009b0
        /*0534*/ 	.word	0x000000ff
        /*0538*/ 	.word	0x000001c8
        /*053c*/ 	.short	0x0100
        /*053e*/ 	.byte	0x04
	.zero		1


	//   ....[59]....
        /*0540*/ 	.word	0x000009c0
        /*0544*/ 	.word	0x000000ff
        /*0548*/ 	.word	0x000001d0
        /*054c*/ 	.short	0x0100
        /*054e*/ 	.byte	0x04
	.zero		1


	//   ....[60]....
        /*0550*/ 	.word	0x000009d0
        /*0554*/ 	.word	0x000000ff
        /*0558*/ 	.word	0x000001d8
        /*055c*/ 	.short	0x0100
        /*055e*/ 	.byte	0x04
	.zero		1


	//   ....[61]....
        /*0560*/ 	.word	0x00001110
        /*0564*/ 	.word	0x000000ff
        /*0568*/ 	.word	0x000000d0
        /*056c*/ 	.short	0x010a
        /*056e*/ 	.byte	0x05
	.zero		1


	//   ....[62]....
        /*0570*/ 	.word	0x00001200
        /*0574*/ 	.word	0x000000ff
        /*0578*/ 	.word	0x00000008
        /*057c*/ 	.short	0x010a
        /*057e*/ 	.byte	0x0e
	.zero		1


	//   ....[63]....
        /*0580*/ 	.word	0x00001370
        /*0584*/ 	.word	0x000000ff
        /*0588*/ 	.word	0x000000d0
        /*058c*/ 	.short	0x010a
        /*058e*/ 	.byte	0x04
	.zero		1


	//   ....[64]....
        /*0590*/ 	.word	0x000015e0
        /*0594*/ 	.word	0x000000ff
        /*0598*/ 	.word	0x000000d0
        /*059c*/ 	.short	0x010a
        /*059e*/ 	.byte	0x05
	.zero		1


	//   ....[65]....
        /*05a0*/ 	.word	0x00001710
        /*05a4*/ 	.word	0x000000ff
        /*05a8*/ 	.word	0x000000d0
        /*05ac*/ 	.short	0x010a
        /*05ae*/ 	.byte	0x04
	.zero		1


	//   ....[66]....
        /*05b0*/ 	.word	0x00002040
        /*05b4*/ 	.word	0x000000ff
        /*05b8*/ 	.word	0x000000d0
        /*05bc*/ 	.short	0x010a
        /*05be*/ 	.byte	0x05
	.zero		1


	//   ....[67]....
        /*05c0*/ 	.word	0x000020c0
        /*05c4*/ 	.word	0x000000ff
        /*05c8*/ 	.word	0x00000008
        /*05cc*/ 	.short	0x010a
        /*05ce*/ 	.byte	0x04
	.zero		1


	//   ....[68]....
        /*05d0*/ 	.word	0x00002140
        /*05d4*/ 	.word	0x000000ff
        /*05d8*/ 	.word	0x00000008
        /*05dc*/ 	.short	0x010a
        /*05de*/ 	.byte	0x04
	.zero		1


	//   ....[69]....
        /*05e0*/ 	.word	0x00002210
        /*05e4*/ 	.word	0x000000ff
        /*05e8*/ 	.word	0x00000200
        /*05ec*/ 	.short	0x0100
        /*05ee*/ 	.byte	0x06
	.zero		1


	//   ....[70]....
        /*05f0*/ 	.word	0x000024d0
        /*05f4*/ 	.word	0x00000005
        /*05f8*/ 	.word	0x00000000
        /*05fc*/ 	.short	0x010a
        /*05fe*/ 	.byte	0xff
	.zero		1


	//   ....[71]....
        /*0600*/ 	.word	0x000024f0
        /*0604*/ 	.word	0x00000005
        /*0608*/ 	.word	0x00000000
        /*060c*/ 	.short	0x010a
        /*060e*/ 	.byte	0xff
	.zero		1


	//   ....[72]....
        /*0610*/ 	.word	0x00002700
        /*0614*/ 	.word	0x00000005
        /*0618*/ 	.word	0x00000000
        /*061c*/ 	.short	0x010a
        /*061e*/ 	.byte	0xff
	.zero		1


	//   ....[73]....
        /*0620*/ 	.word	0x00002720
        /*0624*/ 	.word	0x00000005
        /*0628*/ 	.word	0x00000000
        /*062c*/ 	.short	0x010a
        /*062e*/ 	.byte	0xff
	.zero		1


	//   ....[74]....
        /*0630*/ 	.word	0x00002820
        /*0634*/ 	.word	0x00000007
        /*0638*/ 	.word	0x00000000
        /*063c*/ 	.short	0x0101
        /*063e*/ 	.byte	0xff
	.zero		1


	//   ....[75]....
        /*0640*/ 	.word	0x00002e80
        /*0644*/ 	.word	0x000000ff
        /*0648*/ 	.word	0x00000000
        /*064c*/ 	.short	0x010a
        /*064e*/ 	.byte	0x12
	.zero		1


	//   ....[76]....
        /*0650*/ 	.word	0x00002eb0
        /*0654*/ 	.word	0x000000ff
        /*0658*/ 	.word	0x00000010
        /*065c*/ 	.short	0x010a
        /*065e*/ 	.byte	0x0b
	.zero		1


	//   ....[77]....
        /*0660*/ 	.word	0x00003190
        /*0664*/ 	.word	0x000000ff
        /*0668*/ 	.word	0x00000010
        /*066c*/ 	.short	0x010a
        /*066e*/ 	.byte	0x0e
	.zero		1


	//   ....[78]....
        /*0670*/ 	.word	0x000031b0
        /*0674*/ 	.word	0x000000ff
        /*0678*/ 	.word	0x00000198
        /*067c*/ 	.short	0x010a
        /*067e*/ 	.byte	0x12
	.zero		1


	//   ....[79]....
        /*0680*/ 	.word	0x00003420
        /*0684*/ 	.word	0x000000ff
        /*0688*/ 	.word	0x000001a0
        /*068c*/ 	.short	0x010a
        /*068e*/ 	.byte	0x12
	.zero		1


	//   ....[80]....
        /*0690*/ 	.word	0x00003590
        /*0694*/ 	.word	0x000000ff
        /*0698*/ 	.word	0x00000010
        /*069c*/ 	.short	0x010a
        /*069e*/ 	.byte	0x0f
	.zero		1


	//   ....[81]....
        /*06a0*/ 	.word	0x00003820
        /*06a4*/ 	.word	0x000000ff
        /*06a8*/ 	.word	0x00000010
        /*06ac*/ 	.short	0x010a
        /*06ae*/ 	.byte	0x09
	.zero		1


	//   ....[82]....
        /*06b0*/ 	.word	0x00003840
        /*06b4*/ 	.word	0x000000ff
        /*06b8*/ 	.word	0x00000198
        /*06bc*/ 	.short	0x010a
        /*06be*/ 	.byte	0x12
	.zero		1


	//   ....[83]....
        /*06c0*/ 	.word	0x00003af0
        /*06c4*/ 	.word	0x000000ff
        /*06c8*/ 	.word	0x000001a0
        /*06cc*/ 	.short	0x010a
        /*06ce*/ 	.byte	0x12
	.zero		1


	//   ....[84]....
        /*06d0*/ 	.word	0x00003da0
        /*06d4*/ 	.word	0x0000000a
        /*06d8*/ 	.word	0x00000000
        /*06dc*/ 	.short	0x0101
        /*06de*/ 	.byte	0xff
	.zero		1


	//   ....[85]....
        /*06e0*/ 	.word	0x00003db0
        /*06e4*/ 	.word	0x000000ff
        /*06e8*/ 	.word	0x00000200
        /*06ec*/ 	.short	0x010a
        /*06ee*/ 	.byte	0x12
	.zero		1


	//   ....[86]....
        /*06f0*/ 	.word	0x00004110
        /*06f4*/ 	.word	0x000000ff
        /*06f8*/ 	.word	0x00000200
        /*06fc*/ 	.short	0x0100
        /*06fe*/ 	.byte	0x06
	.zero		1


	//   ....[87]....
        /*0700*/ 	.word	0x00004440
        /*0704*/ 	.word	0x000000ff
        /*0708*/ 	.word	0x000001d0
        /*070c*/ 	.short	0x010a
        /*070e*/ 	.byte	0x0d
	.zero		1


	//   ....[88]....
        /*0710*/ 	.word	0x00004550
        /*0714*/ 	.word	0x000000ff
        /*0718*/ 	.word	0x000001d8
        /*071c*/ 	.short	0x0101
        /*071e*/ 	.byte	0x0d
	.zero		1


	//   ....[89]....
        /*0720*/ 	.word	0x00004a00
        /*0724*/ 	.word	0x000000ff
        /*0728*/ 	.word	0x000001c8
        /*072c*/ 	.short	0x010a
        /*072e*/ 	.byte	0x07
	.zero		1


	//   ....[90]....
        /*0730*/ 	.word	0x00004a20
        /*0734*/ 	.word	0x000000ff
        /*0738*/ 	.word	0x00000190
        /*073c*/ 	.short	0x010a
        /*073e*/ 	.byte	0x07
	.zero		1


	//   ....[91]....
        /*0740*/ 	.word	0x00006ba0
        /*0744*/ 	.word	0x000000ff
        /*0748*/ 	.word	0x00000000
        /*074c*/ 	.short	0x0101
        /*074e*/ 	.byte	0x0b
	.zero		1


	//   ....[92]....
        /*0750*/ 	.word	0x00006f10
        /*0754*/ 	.word	0x000000ff
        /*0758*/ 	.word	0x00000000
        /*075c*/ 	.short	0x0101
        /*075e*/ 	.byte	0x0a
	.zero		1


	//   ....[93]....
        /*0760*/ 	.word	0x00006f40
        /*0764*/ 	.word	0x000000ff
        /*0768*/ 	.word	0x000001c8
        /*076c*/ 	.short	0x010a
        /*076e*/ 	.byte	0x07
	.zero		1


	//   ....[94]....
        /*0770*/ 	.word	0x00006fe0
        /*0774*/ 	.word	0x000000ff
        /*0778*/ 	.word	0x00000190
        /*077c*/ 	.short	0x010a
        /*077e*/ 	.byte	0x07
	.zero		1


	//   ....[95]....
        /*0780*/ 	.word	0x00008820
        /*0784*/ 	.word	0x000000ff
        /*0788*/ 	.word	0x00000000
        /*078c*/ 	.short	0x0101
        /*078e*/ 	.byte	0x0b
	.zero		1


	//   ....[96]....
        /*0790*/ 	.word	0x00008a70
        /*0794*/ 	.word	0x000000ff
        /*0798*/ 	.word	0x00000000
        /*079c*/ 	.short	0x0101
        /*079e*/ 	.byte	0x0a
	.zero		1


	//   ....[97]....
        /*07a0*/ 	.word	0x00008a80
        /*07a4*/ 	.word	0x000000ff
        /*07a8*/ 	.word	0x000001c8
        /*07ac*/ 	.short	0x010a
        /*07ae*/ 	.byte	0x07
	.zero		1


	//   ....[98]....
        /*07b0*/ 	.word	0x00009010
        /*07b4*/ 	.word	0x00000003
        /*07b8*/ 	.word	0x000001c8
        /*07bc*/ 	.short	0x010a
        /*07be*/ 	.byte	0xff
	.zero		1


	//   ....[99]....
        /*07c0*/ 	.word	0x00009100
        /*07c4*/ 	.word	0x000000ff
        /*07c8*/ 	.word	0x00000200
        /*07cc*/ 	.short	0x0100
        /*07ce*/ 	.byte	0x06
	.zero		1


	//   ....[100]....
        /*07d0*/ 	.word	0x00009200
        /*07d4*/ 	.word	0x000000ff
        /*07d8*/ 	.word	0x00000200
        /*07dc*/ 	.short	0x0100
        /*07de*/ 	.byte	0x06
	.zero		1


	//   ....[101]....
        /*07e0*/ 	.word	0x000094f0
        /*07e4*/ 	.word	0x000000ff
        /*07e8*/ 	.word	0x00000000
        /*07ec*/ 	.short	0x0101
        /*07ee*/ 	.byte	0x08
	.zero		1


	//   ....[102]....
        /*07f0*/ 	.word	0x000097f0
        /*07f4*/ 	.word	0x000000ff
        /*07f8*/ 	.word	0x000001c8
        /*07fc*/ 	.short	0x0101
        /*07fe*/ 	.byte	0x07
	.zero		1


	//   ....[103]....
        /*0800*/ 	.word	0x00009b30
        /*0804*/ 	.word	0x000000ff
        /*0808*/ 	.word	0x00000000
        /*080c*/ 	.short	0x0101
        /*080e*/ 	.byte	0x08
	.zero		1


	//   ....[104]....
        /*0810*/ 	.word	0x00009b60
        /*0814*/ 	.word	0x000000ff
        /*0818*/ 	.word	0x000001c8
        /*081c*/ 	.short	0x0101
        /*081e*/ 	.byte	0x07
	.zero		1


	//   ....[105]....
        /*0820*/ 	.word	0x00009bd0
        /*0824*/ 	.word	0x000000ff
        /*0828*/ 	.word	0x000001c8
        /*082c*/ 	.short	0x0101
        /*082e*/ 	.byte	0x07
	.zero		1


	//   ....[106]....
        /*0830*/ 	.word	0x00009be0
        /*0834*/ 	.word	0x000000ff
        /*0838*/ 	.word	0x000001b0
        /*083c*/ 	.short	0x010a
        /*083e*/ 	.byte	0x07
	.zero		1


	//   ....[107]....
        /*0840*/ 	.word	0x00009c00
        /*0844*/ 	.word	0x000000ff
        /*0848*/ 	.word	0x000001d8
        /*084c*/ 	.short	0x010a
        /*084e*/ 	.byte	0x07
	.zero		1


	//   ....[108]....
        /*0850*/ 	.word	0x0000a1d0
        /*0854*/ 	.word	0x000000ff
        /*0858*/ 	.word	0x00000000
        /*085c*/ 	.short	0x0101
        /*085e*/ 	.byte	0x08
	.zero		1


	//   ....[109]....
        /*0860*/ 	.word	0x0000a1e0
        /*0864*/ 	.word	0x000000ff
        /*0868*/ 	.word	0x000001d0
        /*086c*/ 	.short	0x0101
        /*086e*/ 	.byte	0x07
	.zero		1


	//   ....[110]....
        /*0870*/ 	.word	0x0000a510
        /*0874*/ 	.word	0x000000ff
        /*0878*/ 	.word	0x000001d8
        /*087c*/ 	.short	0x010a
        /*087e*/ 	.byte	0x07
	.zero		1


	//   ....[111]....
        /*0880*/ 	.word	0x0000a5f0
        /*0884*/ 	.word	0x000000ff
        /*0888*/ 	.word	0x00000200
        /*088c*/ 	.short	0x0100
        /*088e*/ 	.byte	0x06
	.zero		1


	//   ....[112]....
        /*0890*/ 	.word	0x0000a6d0
        /*0894*/ 	.word	0x000000ff
        /*0898*/ 	.word	0x00000200
        /*089c*/ 	.short	0x0100
        /*089e*/ 	.byte	0x06
	.zero		1


	//   ....[113]....
        /*08a0*/ 	.word	0x0000a730
        /*08a4*/ 	.word	0x00000003
        /*08a8*/ 	.word	0x000000d0
        /*08ac*/ 	.short	0x010a
        /*08ae*/ 	.byte	0xff
	.zero		1


	//   ....[114]....
        /*08b0*/ 	.word	0x0000a7b0
        /*08b4*/ 	.word	0x00000003
        /*08b8*/ 	.word	0x00000008
        /*08bc*/ 	.short	0x010a
        /*08be*/ 	.byte	0xff
	.zero		1


	//   ....[115]....
        /*08c0*/ 	.word	0x0000a830
        /*08c4*/ 	.word	0x00000003
        /*08c8*/ 	.word	0x000000d0
        /*08cc*/ 	.short	0x010a
        /*08ce*/ 	.byte	0xff
	.zero		1


	//   ....[116]....
        /*08d0*/ 	.word	0x0000a8b0
        /*08d4*/ 	.word	0x00000003
        /*08d8*/ 	.word	0x000000d0
        /*08dc*/ 	.short	0x010a
        /*08de*/ 	.byte	0xff
	.zero		1


	//   ....[117]....
        /*08e0*/ 	.word	0x0000a930
        /*08e4*/ 	.word	0x00000003
        /*08e8*/ 	.word	0x000000d0
        /*08ec*/ 	.short	0x010a
        /*08ee*/ 	.byte	0xff
	.zero		1


	//   ....[118]....
        /*08f0*/ 	.word	0x0000a9a0
        /*08f4*/ 	.word	0x00000003
        /*08f8*/ 	.word	0x000000d0
        /*08fc*/ 	.short	0x010a
        /*08fe*/ 	.byte	0xff
	.zero		1


	//   ....[119]....
        /*0900*/ 	.word	0x0000aa10
        /*0904*/ 	.word	0x00000003
        /*0908*/ 	.word	0x00000008
        /*090c*/ 	.short	0x010a
        /*090e*/ 	.byte	0xff
	.zero		1


	//   ....[120]....
        /*0910*/ 	.word	0x0000aa80
        /*0914*/ 	.word	0x00000003
        /*0918*/ 	.word	0x00000008
        /*091c*/ 	.short	0x010a
        /*091e*/ 	.byte	0xff
	.zero		1


	//   ....[121]....
        /*0920*/ 	.word	0x0000aae0
        /*0924*/ 	.word	0x00000005
        /*0928*/ 	.word	0x00000000
        /*092c*/ 	.short	0x010a
        /*092e*/ 	.byte	0xff
	.zero		1


	//   ....[122]....
        /*0930*/ 	.word	0x0000ab40
        /*0934*/ 	.word	0x00000005
        /*0938*/ 	.word	0x00000000
        /*093c*/ 	.short	0x010a
        /*093e*/ 	.byte	0xff
	.zero		1


	//   ....[123]....
        /*0940*/ 	.word	0x0000abb0
        /*0944*/ 	.word	0x00000003
        /*0948*/ 	.word	0x00000000
        /*094c*/ 	.short	0x010a
        /*094e*/ 	.byte	0xff
	.zero		1


	//   ....[124]....
        /*0950*/ 	.word	0x0000ac20
        /*0954*/ 	.word	0x00000003
        /*0958*/ 	.word	0x00000010
        /*095c*/ 	.short	0x010a
        /*095e*/ 	.byte	0xff
	.zero		1


	//   ....[125]....
        /*0960*/ 	.word	0x0000ac90
        /*0964*/ 	.word	0x00000007
        /*0968*/ 	.word	0x00000010
        /*096c*/ 	.short	0x010a
        /*096e*/ 	.byte	0xff
	.zero		1


	//   ....[126]....
        /*0970*/ 	.word	0x0000ad10
        /*0974*/ 	.word	0x00000009
        /*0978*/ 	.word	0x00000198
        /*097c*/ 	.short	0x010a
        /*097e*/ 	.byte	0xff
	.zero		1


	//   ....[127]....
        /*0980*/ 	.word	0x0000ad90
        /*0984*/ 	.word	0x00000009
        /*0988*/ 	.word	0x000001a0
        /*098c*/ 	.short	0x010a
        /*098e*/ 	.byte	0xff
	.zero		1


	//   ....[128]....
        /*0990*/ 	.word	0x0000ae00
        /*0994*/ 	.word	0x00000007
        /*0998*/ 	.word	0x00000010
        /*099c*/ 	.short	0x010a
        /*099e*/ 	.byte	0xff
	.zero		1


	//   ....[129]....
        /*09a0*/ 	.word	0x0000ae70
        /*09a4*/ 	.word	0x00000003
        /*09a8*/ 	.word	0x00000010
        /*09ac*/ 	.short	0x010a
        /*09ae*/ 	.byte	0xff
	.zero		1


	//   ....[130]....
        /*09b0*/ 	.word	0x0000aee0
        /*09b4*/ 	.word	0x00000005
        /*09b8*/ 	.word	0x00000198
        /*09bc*/ 	.short	0x010a
        /*09be*/ 	.byte	0xff
	.zero		1


	//   ....[131]....
        /*09c0*/ 	.word	0x0000af50
        /*09c4*/ 	.word	0x00000005
        /*09c8*/ 	.word	0x000001a0
        /*09cc*/ 	.short	0x010a
        /*09ce*/ 	.byte	0xff
	.zero		1


	//   ....[132]....
        /*09d0*/ 	.word	0x0000afb0
        /*09d4*/ 	.word	0x00000003
        /*09d8*/ 	.word	0x00000200
        /*09dc*/ 	.short	0x010a
        /*09de*/ 	.byte	0xff
	.zero		1


	//   ....[133]....
        /*09e0*/ 	.word	0x0000b020
        /*09e4*/ 	.word	0x00000003
        /*09e8*/ 	.word	0x000001d0
        /*09ec*/ 	.short	0x010a
        /*09ee*/ 	.byte	0xff
	.zero		1


	//   ....[134]....
        /*09f0*/ 	.word	0x0000b090
        /*09f4*/ 	.word	0x00000003
        /*09f8*/ 	.word	0x000001c8
        /*09fc*/ 	.short	0x010a
        /*09fe*/ 	.byte	0xff
	.zero		1


	//   ....[135]....
        /*0a00*/ 	.word	0x0000b100
        /*0a04*/ 	.word	0x00000004
        /*0a08*/ 	.word	0x00000190
        /*0a0c*/ 	.short	0x010a
        /*0a0e*/ 	.byte	0xff
	.zero		1


	//   ....[136]....
        /*0a10*/ 	.word	0x0000b170
        /*0a14*/ 	.word	0x00000004
        /*0a18*/ 	.word	0x000001c8
        /*0a1c*/ 	.short	0x010a
        /*0a1e*/ 	.byte	0xff
	.zero		1


	//   ....[137]....
        /*0a20*/ 	.word	0x0000b1e0
        /*0a24*/ 	.word	0x00000004
        /*0a28*/ 	.word	0x00000190
        /*0a2c*/ 	.short	0x010a
        /*0a2e*/ 	.byte	0xff
	.zero		1


	//   ....[138]....
        /*0a30*/ 	.word	0x0000b260
        /*0a34*/ 	.word	0x00000004
        /*0a38*/ 	.word	0x000001c8
        /*0a3c*/ 	.short	0x010a
        /*0a3e*/ 	.byte	0xff
	.zero		1


	//   ....[139]....
        /*0a40*/ 	.word	0x0000b2c0
        /*0a44*/ 	.word	0x00000003
        /*0a48*/ 	.word	0x000001c8
        /*0a4c*/ 	.short	0x010a
        /*0a4e*/ 	.byte	0xff
	.zero		1


	//   ....[140]....
        /*0a50*/ 	.word	0x0000b320
        /*0a54*/ 	.word	0x00000002
        /*0a58*/ 	.word	0x000001b0
        /*0a5c*/ 	.short	0x010a
        /*0a5e*/ 	.byte	0xff
	.zero		1


	//   ....[141]....
        /*0a60*/ 	.word	0x0000b380
        /*0a64*/ 	.word	0x00000002
        /*0a68*/ 	.word	0x000001d8
        /*0a6c*/ 	.short	0x010a
        /*0a6e*/ 	.byte	0xff
	.zero		1


	//   ....[142]....
        /*0a70*/ 	.word	0x0000b3e0
        /*0a74*/ 	.word	0x00000002
        /*0a78*/ 	.word	0x000001d8
        /*0a7c*/ 	.short	0x010a
        /*0a7e*/ 	.byte	0xff
	.zero		1


	//----- nvinfo : EIATTR_NUM_MBARRIERS
	.align		4
.L_60:
        /*0a80*/ 	.byte	0x03, 0x38
        /*0a82*/ 	.short	0x0043


	//----- nvinfo : EIATTR_EXIT_INSTR_OFFSETS
	.align		4
        /*0a84*/ 	.byte	0x04, 0x1c
        /*0a86*/ 	.short	(.L_62 - .L_61)


	//   ....[0]....
.L_61:
        /*0a88*/ 	.word	0x0000a700


	//----- nvinfo : EIATTR_INDIRECT_BRANCH_TARGETS
	.align		4
.L_62:
        /*0a8c*/ 	.byte	0x04, 0x34
        /*0a8e*/ 	.short	(.L_64 - .L_63)


	//   ....[0]....
.L_63:
        /*0a90*/ 	.word	.L_x_150@srel
        /*0a94*/ 	.short	0x0
        /*0a96*/ 	.short	0x0
        /*0a98*/ 	.word	0x4
        /*0a9c*/ 	.word	.L_x_151@srel
        /*0aa0*/ 	.word	.L_x_152@srel
        /*0aa4*/ 	.word	.L_x_153@srel
        /*0aa8*/ 	.word	.L_x_10@srel


	//   ....[1]....
        /* <DEDUP_REMOVED lines=13> */


	//----- nvinfo : EIATTR_REQNTID
	.align		4
.L_64:
        /*0adc*/ 	.byte	0x04, 0x10
        /*0ade*/ 	.short	(.L_66 - .L_65)
.L_65:
        /*0ae0*/ 	.word	0x00000200
        /*0ae4*/ 	.word	0x00000001
        /*0ae8*/ 	.word	0x00000001


	//----- nvinfo : EIATTR_CRS_STACK_SIZE
	.align		4
.L_66:
        /*0aec*/ 	.byte	0x04, 0x1e
        /*0aee*/ 	.short	(.L_68 - .L_67)
.L_67:
        /*0af0*/ 	.word	0x00000000


	//----- nvinfo : EIATTR_CBANK_PARAM_SIZE
	.align		4
.L_68:
        /*0af4*/ 	.byte	0x03, 0x19
        /*0af6*/ 	.short	0x02ac


	//----- nvinfo : EIATTR_PARAM_CBANK
	.align		4
        /*0af8*/ 	.byte	0x04, 0x0a
        /*0afa*/ 	.short	(.L_70 - .L_69)
	.align		4
.L_69:
        /*0afc*/ 	.word	index@(.nv.constant0.kernel_cutlass_kernel_flash_attncuteflash_fwd_sm100FlashAttentionForwardSm100_object_at__tensor0000o6411101213_tensor0000o6411101213_tensor0000o6410111213_tensor0000o6411101213_tensorptrf_0)
        /*0b00*/ 	.short	0x0380
        /*0b02*/ 	.short	0x02ac


	//----- nvinfo : EIATTR_SW_WAR
	.align		4
.L_70:
        /*0b04*/ 	.byte	0x04, 0x36
        /*0b06*/ 	.short	(.L_72 - .L_71)
.L_71:
        /*0b08*/ 	.word	0x00000008
.L_72:


//--------------------- .nv.compat                --------------------------
	.section	.nv.compat,"",@"SHT_CUDA_COMPAT_INFO"
	.align	4
        /*0000*/ 	.byte	0x02, 0x02, 0x02, 0x00, 0x02, 0x05, 0x05, 0x00, 0x02, 0x03, 0x01, 0x00, 0x02, 0x06, 0x01, 0x00


//--------------------- .nv.callgraph             --------------------------
	.section	.nv.callgraph,"",@"SHT_CUDA_CALLGRAPH"
	.align	4
	.sectionentsize	8
	.align		4
        /*0000*/ 	.word	0x00000000
	.align		4
        /*0004*/ 	.word	0xffffffff
	.align		4
        /*0008*/ 	.word	0x00000000
	.align		4
        /*000c*/ 	.word	0xfffffffe
	.align		4
        /*0010*/ 	.word	0x00000000
	.align		4
        /*0014*/ 	.word	0xfffffffd
	.align		4
        /*0018*/ 	.word	0x00000000
	.align		4
        /*001c*/ 	.word	0xfffffffc


//--------------------- .nv.constant2.kernel_cutlass_kernel_flash_attncuteflash_fwd_sm100FlashAttentionForwardSm100_object_at__tensor0000o6411101213_tensor0000o6411101213_tensor0000o6410111213_tensor0000o6411101213_tensorptrf_0 --------------------------
	.section	.nv.constant2.kernel_cutlass_kernel_flash_attncuteflash_fwd_sm100FlashAttentionForwardSm100_object_at__tensor0000o6411101213_tensor0000o6411101213_tensor0000o6410111213_tensor0000o6411101213_tensorptrf_0,"a",@progbits
	.sectionflags	@""
	.align	4
.nv.constant2.kernel_cutlass_kernel_flash_attncuteflash_fwd_sm100FlashAttentionForwardSm100_object_at__tensor0000o6411101213_tensor0000o6411101213_tensor0000o6410111213_tensor0000o6411101213_tensorptrf_0:
        /*0000*/ 	.byte	0xf0, 0x0b, 0x00, 0x00, 0xc0, 0x0b, 0x00, 0x00, 0x90, 0x0b, 0x00, 0x00, 0x70, 0x21, 0x00, 0x00
        /*0010*/ 	.byte	0xd0, 0x0c, 0x00, 0x00, 0x80, 0x0c, 0x00, 0x00, 0x80, 0x0c, 0x00, 0x00, 0x80, 0x0c, 0x00, 0x00
        /*0020*/ 	.byte	0x80, 0x0c, 0x00, 0x00, 0x80, 0x0c, 0x00, 0x00, 0x80, 0x0c, 0x00, 0x00, 0x00, 0x0d, 0x00, 0x00
        /*0030*/ 	.byte	0x80, 0x0c, 0x00, 0x00


//--------------------- .text.kernel_cutlass_kernel_flash_attncuteflash_fwd_sm100FlashAttentionForwardSm100_object_at__tensor0000o6411101213_tensor0000o6411101213_tensor0000o6410111213_tensor0000o6411101213_tensorptrf_0 --------------------------
	.section	.text.kernel_cutlass_kernel_flash_attncuteflash_fwd_sm100FlashAttentionForwardSm100_object_at__tensor0000o6411101213_tensor0000o6411101213_tensor0000o6410111213_tensor0000o6411101213_tensorptrf_0,"ax",@progbits
	.align	128
        .global         kernel_cutlass_kernel_flash_attncuteflash_fwd_sm100FlashAttentionForwardSm100_object_at__tensor0000o6411101213_tensor0000o6411101213_tensor0000o6410111213_tensor0000o6411101213_tensorptrf_0
        .type           kernel_cutlass_kernel_flash_attncuteflash_fwd_sm100FlashAttentionForwardSm100_object_at__tensor0000o6411101213_tensor0000o6411101213_tensor0000o6410111213_tensor0000o6411101213_tensorptrf_0,@function
        .size           kernel_cutlass_kernel_flash_attncuteflash_fwd_sm100FlashAttentionForwardSm100_object_at__tensor0000o6411101213_tensor0000o6411101213_tensor0000o6410111213_tensor0000o6411101213_tensorptrf_0,(.L_x_167 - kernel_cutlass_kernel_flash_attncuteflash_fwd_sm100FlashAttentionForwardSm100_object_at__tensor0000o6411101213_tensor0000o6411101213_tensor0000o6410111213_tensor0000o6411101213_tensorptrf_0)
        .other          kernel_cutlass_kernel_flash_attncuteflash_fwd_sm100FlashAttentionForwardSm100_object_at__tensor0000o6411101213_tensor0000o6411101213_tensor0000o6410111213_tensor0000o6411101213_tensorptrf_0,@"STO_CUDA_ENTRY STV_DEFAULT"
kernel_cutlass_kernel_flash_attncuteflash_fwd_sm100FlashAttentionForwardSm100_object_at__tensor0000o6411101213_tensor0000o6411101213_tensor0000o6410111213_tensor0000o6411101213_tensorptrf_0:
.text.kernel_cutlass_kernel_flash_attncuteflash_fwd_sm100FlashAttentionForwardSm100_object_at__tensor0000o6411101213_tensor0000o6411101213_tensor0000o6410111213_tensor0000o6411101213_tensorptrf_0:
[----:B------:R-:W1:Y:S01]  /*0000*/  LDC R1, c[0x0][0x37c] ;  /* 0x0000df00ff017b82 */ /* 0x000e620000000800 */
[----:B------:R-:W2:Y:S07]  /*0010*/  S2R R0, SR_TID.X ;  /* 0x0000000000007919 */ /* 0x000eae0000002100 */
[----:B------:R-:W3:Y:S01]  /*0020*/  S2UR UR14, SR_CgaCtaId ;  /* 0x00000000000e79c3 */ /* 0x000ee20000008800 */
[----:B------:R-:W4:Y:S01]  /*0030*/  LDCU UR11, c[0x0][0x36c] ;  /* 0x00006d80ff0b77ac */ /* 0x000f220008000800 */
[----:B------:R-:W-:Y:S01]  /*0040*/  UMOV UR10, 0x1 ;  /* 0x00000001000a7882 */ /* 0x000fe20000000000 */
[----:B------:R-:W-:-:S05]  /*0050*/  UMOV UR12, 0x1 ;  /* 0x00000001000c7882 */ /* 0x000fca0000000000 */
[----:B------:R-:W5:Y:S01]  /*0060*/  S2UR UR18, SR_CTAID.X ;  /* 0x00000000001279c3 */ /* 0x000f620000002500 */
[----:B----4-:R-:W-:Y:S02]  /*0070*/  UISETP.EQ.U32.AND UP4, UPT, UR11, 0x1, UPT ;  /* 0x000000010b00788c */ /* 0x010fe4000bf82070 */
[----:B---3--:R-:W-:-:S04]  /*0080*/  ULEA.HI UR5, UR14, UR14, URZ, 0x1 ;  /* 0x0000000e0e057291 */ /* 0x008fc8000f8f08ff */
[----:B------:R-:W-:Y:S02]  /*0090*/  ULOP3.LUT UR4, UR5, 0xfffffffe, URZ, 0xc0, !UPT ;  /* 0xfffffffe05047892 */ /* 0x000fe4000f8ec0ff */
[----:B------:R-:W-:Y:S01]  /*00a0*/  USHF.R.U32.HI UR7, URZ, 0x1, UR5 ;  /* 0x00000001ff077899 */ /* 0x000fe20008011605 */
[----:B--2---:R-:W-:Y:S01]  /*00b0*/  SHF.R.U32.HI R0, RZ, 0x5, R0 ;  /* 0x00000005ff007819 */ /* 0x004fe20000011600 */
[----:B------:R-:W-:Y:S02]  /*00c0*/  UISETP.NE.AND UP0, UPT, UR14, UR4, UPT ;  /* 0x000000040e00728c */ /* 0x000fe4000bf05270 */
[----:B------:R-:W-:Y:S01]  /*00d0*/  UIADD3 UR4, UPT, UPT, -UR4, UR14, URZ ;  /* 0x0000000e04047290 */ /* 0x000fe2000fffe1ff */
[C---:B------:R-:W-:Y:S01]  /*00e0*/  R2UR UR6, R0.reuse ;  /* 0x00000000000672ca */ /* 0x040fe200000e0000 */
[----:B------:R-:W-:Y:S01]  /*00f0*/  UISETP.LT.AND UP0, UPT, UR14, URZ, UP0 ;  /* 0x000000ff0e00728c */ /* 0x000fe20008701270 */
[----:B------:R-:W-:Y:S01]  /*0100*/  ISETP.NE.AND P0, PT, R0, 0xc, PT ;  /* 0x0000000c0000780c */ /* 0x000fe20003f05270 */
[----:B------:R-:W-:-:S02]  /*0110*/  ULOP3.LUT UR8, UR4, 0x1, URZ, 0x3c, !UPT ;  /* 0x0000000104087892 */ /* 0x000fc4000f8e3cff */
[----:B------:R-:W-:Y:S02]  /*0120*/  USHF.L.U32 UR9, UR10, UR4, URZ ;  /* 0x000000040a097299 */ /* 0x000fe400080006ff */
[----:B------:R-:W-:Y:S02]  /*0130*/  USHF.L.U32 UR4, UR10, UR8, URZ ;  /* 0x000000080a047299 */ /* 0x000fe400080006ff */
[----:B-----5:R-:W-:Y:S02]  /*0140*/  ULOP3.LUT UR57, UR18, 0x1, URZ, 0xc0, !UPT ;  /* 0x0000000112397892 */ /* 0x020fe4000f8ec0ff */
[----:B------:R-:W-:Y:S02]  /*0150*/  ULOP3.LUT UR59, UR4, UR9, URZ, 0xfc, !UPT ;  /* 0x00000009043b7292 */ /* 0x000fe4000f8efcff */
[----:B------:R-:W-:Y:S02]  /*0160*/  UISETP.NE.AND UP5, UPT, UR6, URZ, UPT ;  /* 0x000000ff0600728c */ /* 0x000fe4000bfa5270 */
[----:B------:R-:W-:-:S02]  /*0170*/  UIADD3 UR6, UPT, UPT, UR7, -0x1, URZ ;  /* 0xffffffff07067890 */ /* 0x000fc4000fffe0ff */
[----:B------:R-:W-:-:S04]  /*0180*/  @!UP0 UIADD3 UR6, UPT, UPT, UR7, URZ, URZ ;  /* 0x000000ff07068290 */ /* 0x000fc8000fffe0ff */
[----:B------:R-:W-:-:S03]  /*0190*/  UIADD3 UR4, UPT, UPT, UR6, UR6, URZ ;  /* 0x0000000606047290 */ /* 0x000fc6000fffe0ff */
[----:B------:R-:W-:-:S04]  /*01a0*/  @!UP5 UIADD3 UR12, UPT, UPT, -UR12, 0x100000, URZ ;  /* 0x001000000c0cd890 */ /* 0x000fc8000fffe1ff */
[----:B------:R-:W-:Y:S02]  /*01b0*/  @!UP5 USHF.L.U32 UR13, UR12, 0xb, URZ ;  /* 0x0000000b0c0dd899 */ /* 0x000fe400080006ff */
[----:B------:R-:W-:Y:S01]  /*01c0*/  @!UP5 USHF.L.U32 UR12, UR12, 0x1, URZ ;  /* 0x000000010c0cd899 */ /* 0x000fe200080006ff */
[----:B------:R-:W-:Y:S01]  /*01d0*/  @!UP5 UMOV UR5, 0x400 ;  /* 0x000004000005d882 */ /* 0x000fe20000000000 */
[----:B------:R-:W-:Y:S01]  /*01e0*/  IMAD.U32 R2, RZ, RZ, UR4 ;  /* 0x00000004ff027e24 */ /* 0x000fe2000f8e00ff */
[----:B------:R-:W-:Y:S01]  /*01f0*/  @!UP5 ULEA UR15, UR14, UR5, 0x18 ;  /* 0x000000050e0fd291 */ /* 0x000fe2000f8ec0ff */
[----:B-1----:R-:W-:Y:S11]  /*0200*/  BRA.U UP5, `(.L_x_0) ;  /* 0x0000000105387547 */ /* 0x002ff6000b800000 */
[----:B------:R-:W1:Y:S02]  /*0210*/  LDCU.64 UR4, c[0x0][0x348] ;  /* 0x00006900ff0477ac */ /* 0x000e640008000a00 */
[----:B-1----:R-:W-:Y:S02]  /*0220*/  UIADD3 UR10, UP3, UPT, UR4, 0x80, URZ ;  /* 0x00000080040a7890 */ /* 0x002fe4000ff7e0ff */
[----:B------:R-:W-:Y:S02]  /*0230*/  UIADD3 UR8, UP2, UPT, UR4, 0x100, URZ ;  /* 0x0000010004087890 */ /* 0x000fe4000ff5e0ff */
[----:B------:R-:W-:Y:S02]  /*0240*/  UIADD3 UR6, UP1, UPT, UR4, 0x180, URZ ;  /* 0x0000018004067890 */ /* 0x000fe4000ff3e0ff */
[----:B------:R-:W-:Y:S02]  /*0250*/  UIADD3 UR4, UP0, UPT, UR4, 0x200, URZ ;  /* 0x0000020004047890 */ /* 0x000fe4000ff1e0ff */
[----:B------:R-:W-:-:S02]  /*0260*/  UIADD3.X UR11, UPT, UPT, URZ, UR5, URZ, UP3, !UPT ;  /* 0x00000005ff0b7290 */ /* 0x000fc40009ffe4ff */
[----:B------:R-:W-:Y:S02]  /*0270*/  UIADD3.X UR9, UPT, UPT, URZ, UR5, URZ, UP2, !UPT ;  /* 0x00000005ff097290 */ /* 0x000fe400097fe4ff */
[----:B------:R-:W-:Y:S02]  /*0280*/  UIADD3.X UR7, UPT, UPT, URZ, UR5, URZ, UP1, !UPT ;  /* 0x00000005ff077290 */ /* 0x000fe40008ffe4ff */
[----:B------:R-:W-:-:S03]  /*0290*/  UIADD3.X UR5, UPT, UPT, URZ, UR5, URZ, UP0, !UPT ;  /* 0x00000005ff057290 */ /* 0x000fc600087fe4ff */
[----:B------:R1:W-:Y:S02]  /*02a0*/  UTMACCTL.PF [UR10] ;  /* 0x000000000a0079b9 */ /* 0x0003e40008040000 */
[----:B------:R1:W-:Y:S02]  /*02b0*/  UTMACCTL.PF [UR8] ;  /* 0x00000000080079b9 */ /* 0x0003e40008040000 */
[----:B------:R1:W-:Y:S02]  /*02c0*/  UTMACCTL.PF [UR6] ;  /* 0x00000000060079b9 */ /* 0x0003e40008040000 */
[----:B------:R1:W-:Y:S02]  /*02d0*/  UTMACCTL.PF [UR4] ;  /* 0x00000000040079b9 */ /* 0x0003e40008040000 */
[----:B-1----:R-:W-:Y:S01]  /*02e0*/  NOP ;  /* 0x0000000000007918 */ /* 0x002fe20000000000 */
.L_x_0:
[----:B------:R-:W-:Y:S05]  /*02f0*/  @P0 BRA `(.L_x_1) ;  /* 0x00000000002c0947 */ /* 0x000fea0003800000 */
[----:B------:R-:W1:Y:S01]  /*0300*/  S2UR UR6, SR_CgaCtaId ;  /* 0x00000000000679c3 */ /* 0x000e620000008800 */
[----:B------:R-:W-:Y:S01]  /*0310*/  UMOV UR4, 0x400 ;  /* 0x0000040000047882 */ /* 0x000fe20000000000 */
[----:B------:R-:W-:Y:S01]  /*0320*/  UMOV UR5, 0x20 ;  /* 0x0000002000057882 */ /* 0x000fe20000000000 */
[----:B------:R-:W-:Y:S01]  /*0330*/  ELECT P0, URZ, PT ;  /* 0x0000000000ff782f */ /* 0x000fe20003800000 */
[----:B-1----:R-:W-:Y:S02]  /*0340*/  ULEA UR6, UR6, UR4, 0x18 ;  /* 0x0000000406067291 */ /* 0x002fe4000f8ec0ff */
[----:B------:R-:W-:-:S04]  /*0350*/  UIADD3 UR4, UPT, UPT, -UR5, 0x100000, URZ ;  /* 0x0010000005047890 */ /* 0x000fc8000fffe1ff */
[----:B------:R-:W-:Y:S02]  /*0360*/  USHF.L.U32 UR5, UR4, 0xb, URZ ;  /* 0x0000000b04057899 */ /* 0x000fe400080006ff */
[----:B------:R-:W-:Y:S01]  /*0370*/  USHF.L.U32 UR4, UR4, 0x1, URZ ;  /* 0x0000000104047899 */ /* 0x000fe200080006ff */
[----:B------:R-:W1:Y:S11]  /*0380*/  FENCE.VIEW.ASYNC.S ;  /* 0x00000000000073c6 */ /* 0x000e760000000000 */
[----:B-1----:R1:W2:Y:S01]  /*0390*/  SYNCS.EXCH.64 URZ, [UR6+0x200], UR4 ;  /* 0x0002000406ff75b2 */ /* 0x0022a20008000100 */
[----:B------:R-:W-:Y:S01]  /*03a0*/  NOP ;  /* 0x0000000000007918 */ /* 0x000fe20000000000 */
.L_x_1:
[----:B------:R-:W-:Y:S01]  /*03b0*/  NOP ;  /* 0x0000000000007918 */ /* 0x000fe20000000000 */
[----:B------:R-:W3:Y:S02]  /*03c0*/  FENCE.VIEW.ASYNC.S ;  /* 0x00000000000073c6 */ /* 0x000ee40000000000 */
[----:B---3--:R3:W4:Y:S01]  /*03d0*/  @!UP5 SYNCS.EXCH.64 URZ, [UR15], UR12 ;  /* 0x0000000c0fffd5b2 */ /* 0x0087220008000100 */
[----:B------:R3:W5:Y:S01]  /*03e0*/  @!UP5 SYNCS.EXCH.64 URZ, [UR15+0x8], UR12 ;  /* 0x0000080c0fffd5b2 */ /* 0x0007620008000100 */
[----:B------:R-:W-:Y:S05]  /*03f0*/  BRA.U UP5, `(.L_x_2) ;  /* 0x0000000105f87547 */ /* 0x000fea000b800000 */
[----:B-1----:R-:W-:Y:S01]  /*0400*/  UMOV UR4, 0x400 ;  /* 0x0000040000047882 */ /* 0x002fe20000000000 */
[----:B------:R-:W-:Y:S01]  /*0410*/  UMOV UR6, 0x1 ;  /* 0x0000000100067882 */ /* 0x000fe20000000000 */
[----:B------:R-:W-:Y:S02]  /*0420*/  ULEA UR4, UR14, UR4, 0x18 ;  /* 0x000000040e047291 */ /* 0x000fe4000f8ec0ff */
[----:B------:R-:W-:-:S04]  /*0430*/  UIADD3 UR6, UPT, UPT, -UR6, 0x100000, URZ ;  /* 0x0010000006067890 */ /* 0x000fc8000fffe1ff */
[----:B------:R-:W-:Y:S02]  /*0440*/  USHF.L.U32 UR7, UR6, 0xb, URZ ;  /* 0x0000000b06077899 */ /* 0x000fe400080006ff */
[----:B------:R-:W-:Y:S01]  /*0450*/  USHF.L.U32 UR6, UR6, 0x1, URZ ;  /* 0x0000000106067899 */ /* 0x000fe200080006ff */
[----:B------:R-:W-:Y:S02]  /*0460*/  UMOV UR8, 0x200 ;  /* 0x0000020000087882 */ /* 0x000fe40000000000 */
[----:B------:R-:W-:-:S04]  /*0470*/  UIADD3 UR8, UPT, UPT, -UR8, 0x100000, URZ ;  /* 0x0010000008087890 */ /* 0x000fc8000fffe1ff */
[----:B------:R-:W-:Y:S02]  /*0480*/  USHF.L.U32 UR9, UR8, 0xb, URZ ;  /* 0x0000000b08097899 */ /* 0x000fe400080006ff */
[----:B------:R-:W-:Y:S01]  /*0490*/  USHF.L.U32 UR8, UR8, 0x1, URZ ;  /* 0x0000000108087899 */ /* 0x000fe200080006ff */
[----:B------:R-:W1:Y:S02]  /*04a0*/  FENCE.VIEW.ASYNC.S ;  /* 0x00000000000073c6 */ /* 0x000e640000000000 */
[----:B-1----:R1:W3:Y:S01]  /*04b0*/  SYNCS.EXCH.64 URZ, [UR4+0x10], UR6 ;  /* 0x0000100604ff75b2 */ /* 0x0022e20008000100 */
[----:B------:R1:W5:Y:S01]  /*04c0*/  SYNCS.EXCH.64 URZ, [UR4+0x18], UR6 ;  /* 0x0000180604ff75b2 */ /* 0x0003620008000100 */
[----:B------:R1:W4:Y:S01]  /*04d0*/  SYNCS.EXCH.64 URZ, [UR4+0x20], UR6 ;  /* 0x0000200604ff75b2 */ /* 0x0003220008000100 */
[----:B------:R1:W2:Y:S01]  /*04e0*/  SYNCS.EXCH.64 URZ, [UR4+0x28], UR6 ;  /* 0x0000280604ff75b2 */ /* 0x0002a20008000100 */
[----:B------:R1:W1:Y:S01]  /*04f0*/  SYNCS.EXCH.64 URZ, [UR4+0x30], UR6 ;  /* 0x0000300604ff75b2 */ /* 0x0002620008000100 */
        /* <DEDUP_REMOVED lines=45> */
[----:B--2345:R-:W-:Y:S01]  /*07d0*/  NOP ;  /* 0x0000000000007918 */ /* 0x03cfe20000000000 */
.L_x_2:
[----:B------:R-:W-:Y:S05]  /*07e0*/  BRA.U UP5, `(.L_x_3) ;  /* 0x0000000105807547 */ /* 0x000fea000b800000 */
[----:B-1----:R-:W-:Y:S01]  /*07f0*/  UMOV UR4, 0x400 ;  /* 0x0000040000047882 */ /* 0x002fe20000000000 */
[----:B------:R-:W-:Y:S01]  /*0800*/  UMOV UR16, 0x8 ;  /* 0x0000000800107882 */ /* 0x000fe20000000000 */
[----:B------:R-:W-:Y:S01]  /*0810*/  UMOV UR8, 0x1 ;  /* 0x0000000100087882 */ /* 0x000fe20000000000 */
[----:B------:R-:W-:Y:S02]  /*0820*/  ULEA UR4, UR14, UR4, 0x18 ;  /* 0x000000040e047291 */ /* 0x000fe4000f8ec0ff */
[----:B------:R-:W-:-:S04]  /*0830*/  UIADD3 UR16, UPT, UPT, -UR16, 0x100000, URZ ;  /* 0x0010000010107890 */ /* 0x000fc8000fffe1ff */
[----:B------:R-:W-:Y:S02]  /*0840*/  USHF.L.U32 UR17, UR16, 0xb, URZ ;  /* 0x0000000b10117899 */ /* 0x000fe400080006ff */
[----:B------:R-:W-:Y:S01]  /*0850*/  USHF.L.U32 UR16, UR16, 0x1, URZ ;  /* 0x0000000110107899 */ /* 0x000fe200080006ff */
[----:B---3--:R-:W-:Y:S01]  /*0860*/  UMOV UR12, 0x100 ;  /* 0x00000100000c7882 */ /* 0x008fe20000000000 */
[----:B------:R-:W-:-:S04]  /*0870*/  UIADD3 UR8, UPT, UPT, -UR8, 0x100000, URZ ;  /* 0x0010000008087890 */ /* 0x000fc8000fffe1ff */
[----:B------:R-:W-:Y:S02]  /*0880*/  USHF.L.U32 UR9, UR8, 0xb, URZ ;  /* 0x0000000b08097899 */ /* 0x000fe400080006ff */
[----:B------:R-:W-:Y:S01]  /*0890*/  USHF.L.U32 UR8, UR8, 0x1, URZ ;  /* 0x0000000108087899 */ /* 0x000fe200080006ff */
[----:B------:R-:W-:Y:S01]  /*08a0*/  UMOV UR6, 0x80 ;  /* 0x0000008000067882 */ /* 0x000fe20000000000 */
[----:B------:R-:W-:-:S04]  /*08b0*/  UIADD3 UR12, UPT, UPT, -UR12, 0x100000, URZ ;  /* 0x001000000c0c7890 */ /* 0x000fc8000fffe1ff */
[----:B------:R-:W-:Y:S02]  /*08c0*/  USHF.L.U32 UR13, UR12, 0xb, URZ ;  /* 0x0000000b0c0d7899 */ /* 0x000fe400080006ff */
[----:B------:R-:W-:Y:S01]  /*08d0*/  USHF.L.U32 UR12, UR12, 0x1, URZ ;  /* 0x000000010c0c7899 */ /* 0x000fe200080006ff */
[----:B------:R-:W-:Y:S01]  /*08e0*/  UMOV UR10, 0x20 ;  /* 0x00000020000a7882 */ /* 0x000fe20000000000 */
[----:B------:R-:W-:-:S04]  /*08f0*/  UIADD3 UR6, UPT, UPT, -UR6, 0x100000, URZ ;  /* 0x0010000006067890 */ /* 0x000fc8000fffe1ff */
[----:B------:R-:W-:Y:S02]  /*0900*/  USHF.L.U32 UR7, UR6, 0xb, URZ ;  /* 0x0000000b06077899 */ /* 0x000fe400080006ff */
[----:B------:R-:W-:Y:S02]  /*0910*/  USHF.L.U32 UR6, UR6, 0x1, URZ ;  /* 0x0000000106067899 */ /* 0x000fe400080006ff */
        /* <DEDUP_REMOVED lines=10> */
[----:B------:R1:W1:Y:S03]  /*09c0*/  SYNCS.EXCH.64 URZ, [UR4+0x1d0], UR6 ;  /* 0x0001d00604ff75b2 */ /* 0x0002660008000100 */
[----:B------:R1:W1:Y:S01]  /*09d0*/  SYNCS.EXCH.64 URZ, [UR4+0x1d8], UR10 ;  /* 0x0001d80a04ff75b2 */ /* 0x0002620008000100 */
[----:B------:R-:W-:Y:S01]  /*09e0*/  NOP ;  /* 0x0000000000007918 */ /* 0x000fe20000000000 */
.L_x_3:
[----:B------:R-:W-:Y:S01]  /*09f0*/  NOP ;  /* 0x0000000000007918 */ /* 0x000fe20000000000 */
[----:B------:R-:W-:Y:S05]  /*0a00*/  BRA.U !UP4, `(.L_x_4) ;  /* 0x000000010c087547 */ /* 0x000fea000b800000 */
[----:B-12345:R-:W-:Y:S01]  /*0a10*/  UCGABAR_ARV ;  /* 0x00000000000079c7 */ /* 0x03efe20008000000 */
[----:B------:R-:W-:Y:S05]  /*0a20*/  BRA `(.L_x_5) ;  /* 0x0000000000047947 */ /* 0x000fea0003800000 */
.L_x_4:
[----:B-12345:R-:W-:Y:S01]  /*0a30*/  NOP ;  /* 0x0000000000007918 */ /* 0x03efe20000000000 */
.L_x_5:
[----:B------:R-:W-:Y:S05]  /*0a40*/  BRA.U !UP4, `(.L_x_6) ;  /* 0x000000010c0c7547 */ /* 0x000fea000b800000 */
[----:B------:R-:W-:Y:S01]  /*0a50*/  UCGABAR_WAIT ;  /* 0x0000000000007dc7 */ /* 0x000fe20008000000 */
[----:B------:R-:W-:Y:S01]  /*0a60*/  CCTL.IVALL ;  /* 0x00000000ff00798f */ /* 0x000fe20002000000 */
[----:B------:R-:W-:Y:S05]  /*0a70*/  BRA `(.L_x_7) ;  /* 0x0000000000047947 */ /* 0x000fea0003800000 */
.L_x_6:
[----:B------:R-:W-:Y:S06]  /*0a80*/  BAR.SYNC.DEFER_BLOCKING 0x0 ;  /* 0x0000000000007b1d */ /* 0x000fec0000010000 */
.L_x_7:
[----:B------:R-:W1:Y:S02]  /*0a90*/  S2UR UR4, SR_CgaSize ;  /* 0x00000000000479c3 */ /* 0x000e640000008a00 */
[----:B-1----:R-:W-:-:S12]  /*0aa0*/  UIMAD UR4, UR4, -0xa0, URZ ;  /* 0xffffff60040478a4 */ /* 0x002fd8000f8e02ff */
[----:B------:R-:W1:Y:S01]  /*0ab0*/  LDCU UR4, c[0x0][UR4+0x2b0] ;  /* 0x00005600040477ac */ /* 0x000e620008000800 */
[----:B------:R-:W-:Y:S02]  /*0ac0*/  I2FP.F32.U32 R3, UR18 ;  /* 0x0000001200037c45 */ /* 0x000fe40008201000 */
[----:B------:R-:W-:Y:S01]  /*0ad0*/  ISETP.GT.AND P0, PT, R0, 0x6, PT ;  /* 0x000000060000780c */ /* 0x000fe20003f04270 */
[----:B------:R-:W2:Y:S02]  /*0ae0*/  LDCU.U8 UR65, c[0x0][0x621] ;  /* 0x0000c420ff4177ac */ /* 0x000ea40008000000 */
[----:B-1----:R-:W-:-:S06]  /*0af0*/  FMUL R3, R3, UR4 ;  /* 0x0000000403037c20 */ /* 0x002fcc0008400000 */
[----:B------:R-:W1:Y:S02]  /*0b00*/  F2I.U32.TRUNC.NTZ R3, R3 ;  /* 0x0000000300037305 */ /* 0x000e64000020f000 */
[----:B-1----:R-:W-:Y:S02]  /*0b10*/  R2UR UR58, R3 ;  /* 0x00000000033a72ca */ /* 0x002fe400000e0000 */
[----:B--2---:R-:W-:-:S13]  /*0b20*/  @P0 BRA `(.L_x_8) ;  /* 0x00000000003c0947 */ /* 0x004fda0003800000 */
[----:B------:R-:W-:-:S05]  /*0b30*/  IMAD.MOV.U32 R3, RZ, RZ, -0x4 ;  /* 0xfffffffcff037424 */ /* 0x000fca00078e00ff */
[----:B------:R-:W-:-:S05]  /*0b40*/  VIADDMNMX.U32 R3, R0, R3, 0x3, PT ;  /* 0x0000000300037446 */ /* 0x000fca0003800003 */
[----:B------:R-:W-:-:S06]  /*0b50*/  IMAD.SHL.U32 R4, R3, 0x4, RZ ;  /* 0x0000000403047824 */ /* 0x000fcc00078e00ff */
[----:B------:R-:W1:Y:S02]  /*0b60*/  LDC R4, c[0x2][R4] ;  /* 0x0080000004047b82 */ /* 0x000e640000000800 */
[----:B-1----:R-:W-:-:S04]  /*0b70*/  SHF.R.S32.HI R5, RZ, 0x1f, R4 ;  /* 0x0000001fff057819 */ /* 0x002fc80000011404 */
.L_x_150:
[----:B------:R-:W-:Y:S05]  /*0b80*/  BRX R4 -0xb90                                                                                                                                                                                                      (*"BRANCH_TARGETS .L_x_151,.L_x_152,.L_x_153,.L_x_10"*) ;  /* 0xfffffff4041c7949 */ /* 0x000fea000383ffff */
.L_x_153:
[----:B------:R-:W-:-:S08]  /*0b90*/  NOP ;  /* 0x0000000000007918 */ /* 0x000fd00000000000 */
[----:B------:R-:W1:-:S00]  /*0ba0*/  USETMAXREG.DEALLOC.CTAPOOL 0x30 ;  /* 0x00000030000079c8 */ /* 0x000e4000080e0500 */
[----:B-1----:R-:W-:Y:S05]  /*0bb0*/  BRA `(.L_x_9) ;  /* 0x0000003400207947 */ /* 0x002fea0003800000 */
.L_x_152:
[----:B------:R-:W-:-:S08]  /*0bc0*/  NOP ;  /* 0x0000000000007918 */ /* 0x000fd00000000000 */
[----:B------:R-:W1:-:S00]  /*0bd0*/  USETMAXREG.DEALLOC.CTAPOOL 0x30 ;  /* 0x00000030000079c8 */ /* 0x000e4000080e0500 */
[----:B-1----:R-:W-:Y:S05]  /*0be0*/  BRA `(.L_x_9) ;  /* 0x0000003400147947 */ /* 0x002fea0003800000 */
.L_x_151:
[----:B------:R-:W-:-:S08]  /*0bf0*/  NOP ;  /* 0x0000000000007918 */ /* 0x000fd00000000000 */
[----:B------:R-:W1:-:S00]  /*0c00*/  USETMAXREG.DEALLOC.CTAPOOL 0x30 ;  /* 0x00000030000079c8 */ /* 0x000e4000080e0500 */
[----:B-1----:R-:W-:Y:S05]  /*0c10*/  BRA `(.L_x_9) ;  /* 0x0000003400087947 */ /* 0x002fea0003800000 */
.L_x_8:
[----:B------:R-:W-:-:S05]  /*0c20*/  IMAD.MOV.U32 R3, RZ, RZ, -0x7 ;  /* 0xfffffff9ff037424 */ /* 0x000fca00078e00ff */
[----:B------:R-:W-:-:S05]  /*0c30*/  VIADDMNMX.U32 R3, R0, R3, 0x8, PT ;  /* 0x0000000800037446 */ /* 0x000fca0003800003 */
[----:B------:R-:W-:-:S06]  /*0c40*/  IMAD.SHL.U32 R4, R3, 0x4, RZ ;  /* 0x0000000403047824 */ /* 0x000fcc00078e00ff */
[----:B------:R-:W1:Y:S02]  /*0c50*/  LDC R4, c[0x2][R4+0x10] ;  /* 0x0080040004047b82 */ /* 0x000e640000000800 */
[----:B-1----:R-:W-:-:S04]  /*0c60*/  SHF.R.S32.HI R5, RZ, 0x1f, R4 ;  /* 0x0000001fff057819 */ /* 0x002fc80000011404 */
.L_x_155:
[----:B------:R-:W-:Y:S05]  /*0c70*/  BRX R4 -0xc80                                                                                                                                                                                                      (*"BRANCH_TARGETS .L_x_156,.L_x_157,.L_x_163"*) ;  /* 0xfffffff004e07949 */ /* 0x000fea000383ffff */
.L_x_157:
[----:B------:R-:W-:-:S13]  /*0c80*/  ISETP.NE.AND P0, PT, R0, 0xf, PT ;  /* 0x0000000f0000780c */ /* 0x000fda0003f05270 */
[----:B------:R-:W-:Y:S05]  /*0c90*/  @P0 BRA `(.L_x_10) ;  /* 0x0000001400340947 */ /* 0x000fea0003800000 */
[----:B------:R-:W-:-:S08]  /*0ca0*/  NOP ;  /* 0x0000000000007918 */ /* 0x000fd00000000000 */
[----:B------:R-:W1:-:S00]  /*0cb0*/  USETMAXREG.DEALLOC.CTAPOOL 0x30 ;  /* 0x00000030000079c8 */ /* 0x000e4000080e0500 */
[----:B-1----:R-:W-:Y:S05]  /*0cc0*/  BRA `(.L_x_9) ;  /* 0x0000003000dc7947 */ /* 0x002fea0003800000 */
.L_x_156:
[----:B------:R-:W-:-:S08]  /*0cd0*/  NOP ;  /* 0x0000000000007918 */ /* 0x000fd00000000000 */
[----:B------:R-:W1:-:S00]  /*0ce0*/  USETMAXREG.DEALLOC.CTAPOOL 0x30 ;  /* 0x00000030000079c8 */ /* 0x000e4000080e0500 */
[----:B-1----:R-:W-:Y:S05]  /*0cf0*/  BRA `(.L_x_9) ;  /* 0x0000003000d07947 */ /* 0x002fea0003800000 */
.L_x_163:
[----:B------:R-:W-:-:S08]  /*0d00*/  NOP ;  /* 0x0000000000007918 */ /* 0x000fd00000000000 */
[----:B------:R-:W1:-:S00]  /*0d10*/  USETMAXREG.DEALLOC.CTAPOOL 0x30 ;  /* 0x00000030000079c8 */ /* 0x000e4000080e0500 */
[----:B------:R-:W2:Y:S01]  /*0d20*/  LDCU UR4, c[0x0][0x610] ;  /* 0x0000c200ff0477ac */ /* 0x000ea20008000800 */
[----:B-1----:R-:W-:Y:S01]  /*0d30*/  HFMA2 R6, -RZ, RZ, 0, 5.9604644775390625e-08 ;  /* 0x00000001ff067431 */ /* 0x002fe200000001ff */
[----:B------:R-:W-:Y:S01]  /*0d40*/  MOV R4, 0x1 ;  /* 0x0000000100047802 */ /* 0x000fe20000000f00 */
[----:B------:R-:W1:Y:S01]  /*0d50*/  LDCU.U8 UR9, c[0x0][0x614] ;  /* 0x0000c280ff0977ac */ /* 0x000e620008000000 */
[----:B------:R-:W3:Y:S01]  /*0d60*/  LDCU.U8 UR6, c[0x0][0x615] ;  /* 0x0000c2a0ff0677ac */ /* 0x000ee20008000000 */
[----:B------:R-:W4:Y:S01]  /*0d70*/  LDCU UR7, c[0x0][0x38c] ;  /* 0x00007180ff0777ac */ /* 0x000f220008000800 */
[----:B------:R-:W5:Y:S01]  /*0d80*/  LDCU UR8, c[0x0][0x61c] ;  /* 0x0000c380ff0877ac */ /* 0x000f620008000800 */
[----:B--2---:R-:W-:Y:S01]  /*0d90*/  UIMAD.WIDE.U32 UR4, UR58, UR4, URZ ;  /* 0x000000043a0472a5 */ /* 0x004fe2000f8e00ff */
[----:B------:R-:W2:Y:S03]  /*0da0*/  LDCU UR10, c[0x0][0x624] ;  /* 0x0000c480ff0a77ac */ /* 0x000ea60008000800 */
[----:B------:R-:W-:Y:S01]  /*0db0*/  UIADD3 UR4, UPT, UPT, UR58, -UR5, URZ ;  /* 0x800000053a047290 */ /* 0x000fe2000fffe0ff */
[----:B------:R-:W2:Y:S03]  /*0dc0*/  LDCU.U8 UR11, c[0x0][0x620] ;  /* 0x0000c400ff0b77ac */ /* 0x000ea60008000000 */
[----:B-1----:R-:W-:-:S02]  /*0dd0*/  USHF.R.U32.HI UR4, URZ, UR9, UR4 ;  /* 0x00000009ff047299 */ /* 0x002fc40008011604 */
[----:B----4-:R-:W-:Y:S02]  /*0de0*/  UIADD3 UR9, UPT, UPT, UR7, -0x1, URZ ;  /* 0xffffffff07097890 */ /* 0x010fe4000fffe0ff */
[----:B------:R-:W-:Y:S02]  /*0df0*/  UIADD3 UR4, UPT, UPT, UR5, UR4, URZ ;  /* 0x0000000405047290 */ /* 0x000fe4000fffe0ff */
[----:B------:R-:W-:Y:S02]  /*0e00*/  UISETP.GT.AND UP1, UPT, UR7, URZ, UPT ;  /* 0x000000ff0700728c */ /* 0x000fe4000bf24270 */
[----:B---3--:R-:W-:Y:S02]  /*0e10*/  USHF.R.U32.HI UR44, URZ, UR6, UR4 ;  /* 0x00000006ff2c7299 */ /* 0x008fe40008011604 */
[----:B------:R-:W-:Y:S02]  /*0e20*/  UIADD3 UR6, UPT, UPT, -UR7, URZ, URZ ;  /* 0x000000ff07067290 */ /* 0x000fe4000fffe1ff */
[----:B-----5:R-:W-:-:S02]  /*0e30*/  UIMAD.WIDE.U32 UR4, UR44, UR8, URZ ;  /* 0x000000082c0472a5 */ /* 0x020fc4000f8e00ff */
[----:B------:R-:W-:Y:S02]  /*0e40*/  USHF.R.S32.HI UR6, URZ, 0x1f, UR6 ;  /* 0x0000001fff067899 */ /* 0x000fe40008011406 */
[----:B------:R-:W-:Y:S02]  /*0e50*/  USHF.R.S32.HI UR8, URZ, 0x1f, UR9 ;  /* 0x0000001fff087899 */ /* 0x000fe40008011409 */
[----:B------:R-:W-:Y:S02]  /*0e60*/  ULEA.HI UR7, UR6, -UR7, URZ, 0x7 ;  /* 0x8000000706077291 */ /* 0x000fe4000f8f38ff */
[----:B--2---:R-:W-:Y:S01]  /*0e70*/  UISETP.GE.AND UP0, UPT, UR58, UR10, UPT ;  /* 0x0000000a3a00728c */ /* 0x004fe2000bf06270 */
[----:B------:R-:W-:Y:S01]  /*0e80*/  UMOV UR6, UR5 ;  /* 0x0000000500067c82 */ /* 0x000fe20008000000 */
[----:B------:R-:W-:Y:S02]  /*0e90*/  ULEA.HI UR8, UR8, UR9, URZ, 0x7 ;  /* 0x0000000908087291 */ /* 0x000fe4000f8f38ff */
[----:B------:R-:W-:-:S02]  /*0ea0*/  UIADD3 UR5, UPT, UPT, UR44, -UR6, URZ ;  /* 0x800000062c057290 */ /* 0x000fc4000fffe0ff */
[----:B------:R-:W-:Y:S02]  /*0eb0*/  USHF.R.S32.HI UR4, URZ, 0x7, UR7 ;  /* 0x00000007ff047899 */ /* 0x000fe40008011407 */
[----:B------:R-:W-:Y:S02]  /*0ec0*/  USHF.R.U32.HI UR7, URZ, UR11, UR5 ;  /* 0x0000000bff077299 */ /* 0x000fe40008011605 */
[----:B------:R-:W-:Y:S02]  /*0ed0*/  ULEA.HI.SX32 UR46, UR8, 0x1, 0x19 ;  /* 0x00000001082e7891 */ /* 0x000fe4000f8fcaff */
[----:B------:R-:W-:Y:S02]  /*0ee0*/  UIADD3 UR5, UPT, UPT, -UR4, URZ, URZ ;  /* 0x000000ff04057290 */ /* 0x000fe4000fffe1ff */
[----:B------:R-:W-:Y:S01]  /*0ef0*/  UIADD3 UR7, UPT, UPT, UR6, UR7, URZ ;  /* 0x0000000706077290 */ /* 0x000fe2000fffe0ff */
[----:B------:R-:W-:-:S04]  /*0f00*/  UMOV UR4, URZ ;  /* 0x000000ff00047c82 */ /* 0x000fc80008000000 */
[----:B------:R-:W-:Y:S01]  /*0f10*/  @!UP1 UMOV UR46, UR5 ;  /* 0x00000005002e9c82 */ /* 0x000fe20008000000 */
[----:B------:R-:W-:Y:S06]  /*0f20*/  BRA.U UP0, `(.L_x_11) ;  /* 0x0000000900bc7547 */ /* 0x000fec000b800000 */
[----:B------:R-:W1:Y:S01]  /*0f30*/  LDCU UR6, c[0x0][0x618] ;  /* 0x0000c300ff0677ac */ /* 0x000e620008000800 */
[----:B------:R-:W-:Y:S02]  /*0f40*/  MOV R4, 0x1 ;  /* 0x0000000100047802 */ /* 0x000fe40000000f00 */
[----:B------:R-:W-:Y:S01]  /*0f50*/  MOV R6, 0x1 ;  /* 0x0000000100067802 */ /* 0x000fe20000000f00 */
[----:B------:R-:W2:Y:S01]  /*0f60*/  LDCU UR5, c[0x0][0x60c] ;  /* 0x0000c180ff0577ac */ /* 0x000ea20008000800 */
[----:B------:R-:W-:Y:S01]  /*0f70*/  USHF.R.U32.HI UR45, URZ, UR65, UR7 ;  /* 0x00000041ff2d7299 */ /* 0x000fe20008011607 */
[----:B------:R-:W-:Y:S01]  /*0f80*/  UMOV UR4, 0x400 ;  /* 0x0000040000047882 */ /* 0x000fe20000000000 */
[----:B------:R-:W-:Y:S02]  /*0f90*/  UIADD3 UR15, UPT, UPT, UR46, -0x1, URZ ;  /* 0xffffffff2e0f7890 */ /* 0x000fe4000fffe0ff */
[----:B------:R-:W-:Y:S02]  /*0fa0*/  ULEA UR14, UR14, UR4, 0x18 ;  /* 0x000000040e0e7291 */ /* 0x000fe4000f8ec0ff */
[----:B------:R-:W-:-:S02]  /*0fb0*/  UIADD3 UR4, UPT, UPT, -UR45, URZ, URZ ;  /* 0x000000ff2d047290 */ /* 0x000fc4000fffe1ff */
[----:B------:R-:W-:Y:S02]  /*0fc0*/  UIADD3 UR35, UPT, UPT, -UR44, URZ, URZ ;  /* 0x000000ff2c237290 */ /* 0x000fe4000fffe1ff */
[----:B------:R-:W-:Y:S02]  /*0fd0*/  USHF.L.U32 UR27, UR15, 0x7, URZ ;  /* 0x000000070f1b7899 */ /* 0x000fe400080006ff */
[----:B-1----:R-:W-:Y:S01]  /*0fe0*/  UIMAD UR44, UR4, UR6, UR44 ;  /* 0x00000006042c72a4 */ /* 0x002fe2000f8e022c */
[----:B------:R-:W1:Y:S02]  /*0ff0*/  S2UR UR47, SR_CgaSize ;  /* 0x00000000002f79c3 */ /* 0x000e640000008a00 */
[----:B-1----:R-:W-:-:S12]  /*1000*/  UIMAD UR47, UR47, -0xa0, URZ ;  /* 0xffffff602f2f78a4 */ /* 0x002fd8000f8e02ff */
[----:B------:R-:W1:Y:S01]  /*1010*/  LDCU UR47, c[0x0][UR47+0x2c0] ;  /* 0x000058002f2f77ac */ /* 0x000e620008000800 */
[----:B------:R-:W-:Y:S01]  /*1020*/  UIADD3 UR30, UPT, UPT, UR46, 0x1fffffe, URZ ;  /* 0x01fffffe2e1e7890 */ /* 0x000fe2000fffe0ff */
[----:B------:R-:W3:Y:S01]  /*1030*/  LDCU.64 UR38, c[0x0][0x348] ;  /* 0x00006900ff2677ac */ /* 0x000ee20008000a00 */
[----:B------:R-:W-:Y:S02]  /*1040*/  USHF.L.U32 UR26, UR57, 0x5, URZ ;  /* 0x00000005391a7899 */ /* 0x000fe400080006ff */
[----:B--2---:R-:W-:Y:S02]  /*1050*/  UIMAD UR35, UR35, UR5, UR58 ;  /* 0x00000005232372a4 */ /* 0x004fe4000f8e023a */
[----:B------:R-:W-:Y:S02]  /*1060*/  ULEA UR43, UR57, UR27, 0x6 ;  /* 0x0000001b392b7291 */ /* 0x000fe4000f8e30ff */
[----:B------:R-:W-:Y:S02]  /*1070*/  ULOP3.LUT UR33, UR14, 0xfefffc00, URZ, 0xc0, !UPT ;  /* 0xfefffc000e217892 */ /* 0x000fe4000f8ec0ff */
[----:B------:R-:W-:Y:S01]  /*1080*/  UISETP.NE.AND UP0, UPT, UR57, URZ, UPT ;  /* 0x000000ff3900728c */ /* 0x000fe2000bf05270 */
[----:B------:R-:W-:Y:S01]  /*1090*/  UMOV UR4, URZ ;  /* 0x000000ff00047c82 */ /* 0x000fe20008000000 */
[----:B------:R-:W-:-:S09]  /*10a0*/  UMOV UR31, UR58 ;  /* 0x0000003a001f7c82 */ /* 0x000fd20008000000 */
.L_x_24:
[----:B------:R-:W-:Y:S01]  /*10b0*/  ULEA UR5, UR4, UR14, 0x3 ;  /* 0x0000000e04057291 */ /* 0x000fe2000f8e18ff */
[----:B------:R-:W-:Y:S01]  /*10c0*/  SHF.L.U32 R8, R4, 0x1f, RZ ;  /* 0x0000001f04087819 */ /* 0x000fe200000006ff */
[----:B------:R-:W-:Y:S02]  /*10d0*/  ULEA UR40, UR4, UR14, 0xd ;  /* 0x0000000e04287291 */ /* 0x000fe4000f8e68ff */
[----:B---3--:R-:W-:Y:S02]  /*10e0*/  UIADD3 UR7, UP1, UPT, UR38, 0x100, URZ ;  /* 0x0000010026077890 */ /* 0x008fe4000ff3e0ff */
[----:B------:R-:W-:Y:S02]  /*10f0*/  UIADD3 UR41, UPT, UPT, UR5, 0x10, URZ ;  /* 0x0000001005297890 */ /* 0x000fe4000fffe0ff */
[----:B------:R-:W-:Y:S01]  /*1100*/  UIADD3.X UR6, UPT, UPT, URZ, UR39, URZ, UP1, !UPT ;  /* 0x00000027ff067290 */ /* 0x000fe20008ffe4ff */
[----:B------:R-:W2:Y:S01]  /*1110*/  SYNCS.PHASECHK.TRANS64.TRYWAIT P0, [UR5+0xd0], R8 ;  /* 0x0000d008ff0075a7 */ /* 0x000ea20008001105 */
[----:B------:R-:W-:-:S02]  /*1120*/  UIADD3 UR40, UPT, UPT, UR40, 0x8800, URZ ;  /* 0x0000880028287890 */ /* 0x000fc4000fffe0ff */
[----:B------:R-:W-:Y:S02]  /*1130*/  ULOP3.LUT UR41, UR41, 0xfefffff8, URZ, 0xc0, !UPT ;  /* 0xfefffff829297892 */ /* 0x000fe4000f8ec0ff */
[----:B------:R-:W-:Y:S01]  /*1140*/  UPLOP3.LUT UP3, UPT, UPT, UPT, UP0, 0x80, 0x8 ;  /* 0x000000000008789c */ /* 0x000fe20003f6f000 */
[----:B--2--5:R-:W-:Y:S10]  /*1150*/  @!P0 BRA `(.L_x_12) ;  /* 0x00000094006c8947 */ /* 0x024ff40003800000 */
.L_x_93:
[----:B------:R-:W-:Y:S01]  /*1160*/  ULOP3.LUT UR7, UR7, UR6, URZ, 0x3c, !UPT ;  /* 0x0000000607077292 */ /* 0x000fe2000f8e3cff */
[----:B------:R-:W-:Y:S01]  /*1170*/  SHF.L.U32 R5, R6, 0x1f, RZ ;  /* 0x0000001f06057819 */ /* 0x000fe200000006ff */
[----:B------:R-:W-:Y:S02]  /*1180*/  UMOV UR42, URZ ;  /* 0x000000ff002a7c82 */ /* 0x000fe40008000000 */
[----:B------:R-:W-:-:S04]  /*1190*/  ULOP3.LUT UR6, UR7, UR6, URZ, 0x3c, !UPT ;  /* 0x0000000607067292 */ /* 0x000fc8000f8e3cff */
[----:B------:R-:W-:Y:S01]  /*11a0*/  ULOP3.LUT UR7, UR7, UR6, URZ, 0x3c, !UPT ;  /* 0x0000000607077292 */ /* 0x000fe2000f8e3cff */
[----:B------:R-:W-:Y:S11]  /*11b0*/  BRA.U UP3, `(.L_x_13) ;  /* 0x00000001030c7547 */ /* 0x000ff6000b800000 */
[----:B------:R-:W-:-:S13]  /*11c0*/  ELECT P0, URZ, PT ;  /* 0x0000000000ff782f */ /* 0x000fda0003800000 */
[----:B--2---:R-:W-:-:S04]  /*11d0*/  @P0 MOV R3, 0x4000 ;  /* 0x0000400000030802 */ /* 0x004fc80000000f00 */
[----:B------:R3:W-:Y:S03]  /*11e0*/  @P0 SYNCS.ARRIVE.TRANS64 RZ, [UR5+0x10], R3 ;  /* 0x00001003ffff09a7 */ /* 0x0007e60008000005 */
.L_x_13:
[----:B------:R4:W-:Y:S01]  /*11f0*/  UTMALDG.4D.2CTA [UR40], [UR6], desc[URZ] ;  /* 0x0000ff28060075b4 */ /* 0x0009e20008219000 */
[----:B------:R-:W5:Y:S01]  /*1200*/  SYNCS.PHASECHK.TRANS64.TRYWAIT P0, [UR14+0x8], R5 ;  /* 0x00000805ff0075a7 */ /* 0x000f62000800110e */
[----:B------:R-:W-:Y:S02]  /*1210*/  UIADD3 UR4, UPT, UPT, UR4, 0x1, URZ ;  /* 0x0000000104047890 */ /* 0x000fe4000fffe0ff */
[----:B------:R-:W-:Y:S02]  /*1220*/  ULEA UR35, UR35, UR57, 0x1 ;  /* 0x0000003923237291 */ /* 0x000fe4000f8e08ff */
[----:B------:R-:W-:Y:S02]  /*1230*/  UIADD3 UR8, UP1, UPT, UR38, 0x80, URZ ;  /* 0x0000008026087890 */ /* 0x000fe4000ff3e0ff */
[----:B------:R-:W-:Y:S02]  /*1240*/  UISETP.NE.AND UP2, UPT, UR4, 0x18, UPT ;  /* 0x000000180400788c */ /* 0x000fe4000bf45270 */
[----:B------:R-:W-:-:S02]  /*1250*/  UIADD3 UR32, UPT, UPT, UR14, 0x4800, URZ ;  /* 0x000048000e207890 */ /* 0x000fc4000fffe0ff */
[----:B------:R-:W-:Y:S02]  /*1260*/  USHF.L.U32 UR35, UR35, 0x7, URZ ;  /* 0x0000000723237899 */ /* 0x000fe400080006ff */
[----:B------:R-:W-:Y:S02]  /*1270*/  USEL UR5, UR4, URZ, UP2 ;  /* 0x000000ff04057287 */ /* 0x000fe40009000000 */
[----:B----4-:R-:W-:Y:S02]  /*1280*/  UIADD3.X UR7, UPT, UPT, URZ, UR39, URZ, UP1, !UPT ;  /* 0x00000027ff077290 */ /* 0x010fe40008ffe4ff */
[----:B------:R-:W-:Y:S01]  /*1290*/  USEL UR6, URZ, 0x1, UP2 ;  /* 0x00000001ff067887 */ /* 0x000fe20009000000 */
[----:B-----5:R-:W-:Y:S11]  /*12a0*/  @!P0 BRA `(.L_x_14) ;  /* 0x0000009400348947 */ /* 0x020ff60003800000 */
.L_x_95:
[----:B------:R-:W-:Y:S01]  /*12b0*/  LOP3.LUT R4, R4, UR6, RZ, 0x3c, !PT ;  /* 0x0000000604047c12 */ /* 0x000fe2000f8e3cff */
[----:B------:R-:W-:Y:S01]  /*12c0*/  ULEA UR4, UR5, UR14, 0x3 ;  /* 0x0000000e05047291 */ /* 0x000fe2000f8e18ff */
[----:B------:R-:W-:Y:S02]  /*12d0*/  UMOV UR34, URZ ;  /* 0x000000ff00227c82 */ /* 0x000fe40008000000 */
[----:B------:R-:W-:Y:S01]  /*12e0*/  SHF.L.U32 R5, R4, 0x1f, RZ ;  /* 0x0000001f04057819 */ /* 0x000fe200000006ff */
[----:B------:R-:W-:Y:S01]  /*12f0*/  UMOV UR36, UR44 ;  /* 0x0000002c00247c82 */ /* 0x000fe20008000000 */
[----:B------:R-:W-:Y:S01]  /*1300*/  UMOV UR37, UR45 ;  /* 0x0000002d00257c82 */ /* 0x000fe20008000000 */
[----:B------:R-:W-:Y:S01]  /*1310*/  UMOV UR6, UR8 ;  /* 0x0000000800067c82 */ /* 0x000fe20008000000 */
[----:B------:R-:W-:Y:S05]  /*1320*/  BRA.U UP3, `(.L_x_15) ;  /* 0x00000001030c7547 */ /* 0x000fea000b800000 */
[----:B------:R-:W-:-:S13]  /*1330*/  ELECT P0, URZ, PT ;  /* 0x0000000000ff782f */ /* 0x000fda0003800000 */
[----:B--23--:R-:W-:-:S04]  /*1340*/  @P0 MOV R3, 0x8000 ;  /* 0x0000800000030802 */ /* 0x00cfc80000000f00 */
[----:B------:R4:W-:Y:S03]  /*1350*/  @P0 SYNCS.ARRIVE.TRANS64 RZ, [UR14], R3 ;  /* 0x00000003ffff09a7 */ /* 0x0009e6000800000e */
.L_x_15:
[----:B------:R5:W-:Y:S01]  /*1360*/  UTMALDG.4D.2CTA [UR32], [UR6], desc[URZ] ;  /* 0x0000ff20060075b4 */ /* 0x000be20008219000 */
[----:B------:R-:W2:Y:S01]  /*1370*/  SYNCS.PHASECHK.TRANS64.TRYWAIT P0, [UR4+0xd0], R5 ;  /* 0x0000d005ff0075a7 */ /* 0x000ea20008001104 */
[----:B------:R-:W-:Y:S02]  /*1380*/  ULEA UR24, UR5, UR14, 0xd ;  /* 0x0000000e05187291 */ /* 0x000fe4000f8e68ff */
[----:B------:R-:W-:Y:S02]  /*1390*/  UIADD3 UR25, UPT, UPT, UR4, 0x10, URZ ;  /* 0x0000001004197890 */ /* 0x000fe4000fffe0ff */
[----:B------:R-:W-:Y:S02]  /*13a0*/  UIADD3 UR24, UPT, UPT, UR24, 0x8800, URZ ;  /* 0x0000880018187890 */ /* 0x000fe4000fffe0ff */
[----:B------:R-:W-:Y:S02]  /*13b0*/  ULOP3.LUT UR25, UR25, 0xfefffff8, URZ, 0xc0, !UPT ;  /* 0xfefffff819197892 */ /* 0x000fe4000f8ec0ff */
[----:B-----5:R-:W-:-:S04]  /*13c0*/  UIADD3 UR7, UP1, UPT, UR38, 0x180, URZ ;  /* 0x0000018026077890 */ /* 0x020fc8000ff3e0ff */
[----:B------:R-:W-:Y:S01]  /*13d0*/  UIADD3.X UR6, UPT, UPT, URZ, UR39, URZ, UP1, !UPT ;  /* 0x00000027ff067290 */ /* 0x000fe20008ffe4ff */
[----:B--2---:R-:W-:Y:S11]  /*13e0*/  @!P0 BRA `(.L_x_16) ;  /* 0x0000009400048947 */ /* 0x004ff60003800000 */
.L_x_97:
[----:B------:R-:W-:Y:S01]  /*13f0*/  ULOP3.LUT UR7, UR7, UR6, URZ, 0x3c, !UPT ;  /* 0x0000000607077292 */ /* 0x000fe2000f8e3cff */
[----:B------:R-:W-:Y:S01]  /*1400*/  UMOV UR28, UR44 ;  /* 0x0000002c001c7c82 */ /* 0x000fe20008000000 */
[----:B------:R-:W-:Y:S02]  /*1410*/  UMOV UR29, UR45 ;  /* 0x0000002d001d7c82 */ /* 0x000fe40008000000 */
[----:B------:R-:W-:-:S04]  /*1420*/  ULOP3.LUT UR6, UR7, UR6, URZ, 0x3c, !UPT ;  /* 0x0000000607067292 */ /* 0x000fc8000f8e3cff */
[----:B------:R-:W-:Y:S01]  /*1430*/  ULOP3.LUT UR7, UR7, UR6, URZ, 0x3c, !UPT ;  /* 0x0000000607077292 */ /* 0x000fe2000f8e3cff */
[----:B------:R-:W-:Y:S11]  /*1440*/  BRA.U UP3, `(.L_x_17) ;  /* 0x00000001030c7547 */ /* 0x000ff6000b800000 */
[----:B------:R-:W-:-:S13]  /*1450*/  ELECT P0, URZ, PT ;  /* 0x0000000000ff782f */ /* 0x000fda0003800000 */
[----:B--234-:R-:W-:-:S04]  /*1460*/  @P0 MOV R3, 0x4000 ;  /* 0x0000400000030802 */ /* 0x01cfc80000000f00 */
[----:B------:R5:W-:Y:S03]  /*1470*/  @P0 SYNCS.ARRIVE.TRANS64 RZ, [UR4+0x10], R3 ;  /* 0x00001003ffff09a7 */ /* 0x000be60008000004 */
.L_x_17:
[----:B------:R2:W-:Y:S01]  /*1480*/  UTMALDG.4D.2CTA [UR24], [UR6], desc[URZ] ;  /* 0x0000ff18060075b4 */ /* 0x0005e20008219000 */
[----:B------:R-:W-:Y:S01]  /*1490*/  UIADD3 UR4, UPT, UPT, UR5, 0x1, URZ ;  /* 0x0000000105047890 */ /* 0x000fe2000fffe0ff */
[----:B------:R-:W-:-:S03]  /*14a0*/  LOP3.LUT R6, R6, 0x1, RZ, 0x3c, !PT ;  /* 0x0000000106067812 */ /* 0x000fc600078e3cff */
[----:B------:R-:W-:-:S04]  /*14b0*/  UISETP.NE.AND UP1, UPT, UR4, 0x18, UPT ;  /* 0x000000180400788c */ /* 0x000fc8000bf25270 */
[----:B------:R-:W-:Y:S02]  /*14c0*/  USEL UR4, UR4, URZ, UP1 ;  /* 0x000000ff04047287 */ /* 0x000fe40008800000 */
[----:B------:R-:W-:Y:S02]  /*14d0*/  USEL UR5, URZ, 0x1, UP1 ;  /* 0x00000001ff057887 */ /* 0x000fe40008800000 */
[----:B------:R-:W-:-:S04]  /*14e0*/  UISETP.GE.AND UP1, UPT, UR46, 0x2, UPT ;  /* 0x000000022e00788c */ /* 0x000fc8000bf26270 */
[----:B------:R-:W-:-:S05]  /*14f0*/  LOP3.LUT R4, R4, UR5, RZ, 0x3c, !PT ;  /* 0x0000000504047c12 */ /* 0x000fca000f8e3cff */
[----:B--2---:R-:W-:Y:S05]  /*1500*/  BRA.U !UP1, `(.L_x_18) ;  /* 0x0000000109dc7547 */ /* 0x004fea000b800000 */
[----:B------:R-:W-:Y:S02]  /*1510*/  UIADD3 UR22, UP1, UPT, UR38, 0x180, URZ ;  /* 0x0000018026167890 */ /* 0x000fe4000ff3e0ff */
[----:B------:R-:W-:Y:S02]  /*1520*/  UIADD3 UR24, UP2, UPT, UR38, 0x100, URZ ;  /* 0x0000010026187890 */ /* 0x000fe4000ff5e0ff */
[----:B------:R-:W-:Y:S02]  /*1530*/  UIADD3.X UR23, UPT, UPT, URZ, UR39, URZ, UP1, !UPT ;  /* 0x00000027ff177290 */ /* 0x000fe40008ffe4ff */
[----:B------:R-:W-:Y:S02]  /*1540*/  UIADD3.X UR25, UPT, UPT, URZ, UR39, URZ, UP2, !UPT ;  /* 0x00000027ff197290 */ /* 0x000fe400097fe4ff */
[----:B------:R-:W-:Y:S01]  /*1550*/  UISETP.NE.AND UP1, UPT, UR57, URZ, UPT ;  /* 0x000000ff3900728c */ /* 0x000fe2000bf25270 */
[----:B------:R-:W-:Y:S01]  /*1560*/  UMOV UR7, URZ ;  /* 0x000000ff00077c82 */ /* 0x000fe20008000000 */
[----:B------:R-:W-:-:S09]  /*1570*/  UMOV UR18, URZ ;  /* 0x000000ff00127c82 */ /* 0x000fd20008000000 */
.L_x_23:
[----:B------:R-:W-:Y:S01]  /*1580*/  ULEA UR5, UR4, UR14, 0x3 ;  /* 0x0000000e04057291 */ /* 0x000fe2000f8e18ff */
[----:B------:R-:W-:Y:S01]  /*1590*/  SHF.L.U32 R5, R4, 0x1f, RZ ;  /* 0x0000001f04057819 */ /* 0x000fe200000006ff */
[----:B------:R-:W-:Y:S02]  /*15a0*/  UIADD3 UR6, UPT, UPT, UR4, 0x1, URZ ;  /* 0x0000000104067890 */ /* 0x000fe4000fffe0ff */
[----:B------:R-:W-:Y:S02]  /*15b0*/  UIADD3 UR11, UPT, UPT, UR30, -UR7, URZ ;  /* 0x800000071e0b7290 */ /* 0x000fe4000fffe0ff */
[----:B------:R-:W-:Y:S02]  /*15c0*/  UISETP.NE.AND UP2, UPT, UR6, 0x18, UPT ;  /* 0x000000180600788c */ /* 0x000fe4000bf45270 */
[----:B------:R-:W-:Y:S01]  /*15d0*/  ULEA UR16, UR4, UR14, 0xd ;  /* 0x0000000e04107291 */ /* 0x000fe2000f8e68ff */
[----:B------:R-:W2:Y:S01]  /*15e0*/  SYNCS.PHASECHK.TRANS64.TRYWAIT P0, [UR5+0xd0], R5 ;  /* 0x0000d005ff0075a7 */ /* 0x000ea20008001105 */
[----:B------:R-:W-:-:S02]  /*15f0*/  USEL UR8, URZ, 0x1, UP2 ;  /* 0x00000001ff087887 */ /* 0x000fc40009000000 */
[----:B------:R-:W-:Y:S02]  /*1600*/  UIADD3 UR17, UPT, UPT, UR5, 0x10, URZ ;  /* 0x0000001005117890 */ /* 0x000fe4000fffe0ff */
[----:B------:R-:W-:Y:S02]  /*1610*/  USHF.L.U32 UR11, UR11, 0x7, URZ ;  /* 0x000000070b0b7899 */ /* 0x000fe400080006ff */
[----:B------:R-:W-:Y:S01]  /*1620*/  USEL UR6, UR6, URZ, UP2 ;  /* 0x000000ff06067287 */ /* 0x000fe20009000000 */
[----:B------:R-:W-:Y:S01]  /*1630*/  LOP3.LUT R4, R4, UR8, RZ, 0x3c, !PT ;  /* 0x0000000804047c12 */ /* 0x000fe2000f8e3cff */
[----:B------:R-:W-:Y:S02]  /*1640*/  UIADD3 UR16, UPT, UPT, UR16, 0x8800, URZ ;  /* 0x0000880010107890 */ /* 0x000fe4000fffe0ff */
[----:B------:R-:W-:Y:S02]  /*1650*/  ULOP3.LUT UR17, UR17, 0xfefffff8, URZ, 0xc0, !UPT ;  /* 0xfefffff811117892 */ /* 0x000fe4000f8ec0ff */
[----:B------:R-:W-:-:S02]  /*1660*/  ULEA UR19, UR57, UR11, 0x6 ;  /* 0x0000000b39137291 */ /* 0x000fc4000f8e30ff */
[----:B------:R-:W-:Y:S01]  /*1670*/  ULEA UR4, UR6, UR14, 0x3 ;  /* 0x0000000e06047291 */ /* 0x000fe2000f8e18ff */
[----:B--2---:R-:W-:Y:S11]  /*1680*/  @!P0 BRA `(.L_x_19) ;  /* 0x00000090007c8947 */ /* 0x004ff60003800000 */
.L_x_99:
[----:B------:R-:W-:Y:S01]  /*1690*/  SHF.L.U32 R5, R4, 0x1f, RZ ;  /* 0x0000001f04057819 */ /* 0x000fe200000006ff */
[----:B------:R-:W-:Y:S01]  /*16a0*/  UMOV UR20, UR44 ;  /* 0x0000002c00147c82 */ /* 0x000fe20008000000 */
[----:B------:R-:W-:Y:S01]  /*16b0*/  UMOV UR21, UR45 ;  /* 0x0000002d00157c82 */ /* 0x000fe20008000000 */
[----:B------:R-:W-:Y:S05]  /*16c0*/  BRA.U UP3, `(.L_x_20) ;  /* 0x00000001030c7547 */ /* 0x000fea000b800000 */
[----:B------:R-:W-:-:S13]  /*16d0*/  ELECT P0, URZ, PT ;  /* 0x0000000000ff782f */ /* 0x000fda0003800000 */
[----:B--2345:R-:W-:-:S04]  /*16e0*/  @P0 MOV R3, 0x4000 ;  /* 0x0000400000030802 */ /* 0x03cfc80000000f00 */
[----:B------:R2:W-:Y:S03]  /*16f0*/  @P0 SYNCS.ARRIVE.TRANS64 RZ, [UR5+0x10], R3 ;  /* 0x00001003ffff09a7 */ /* 0x0005e60008000005 */
.L_x_20:
[----:B------:R2:W-:Y:S01]  /*1700*/  UTMALDG.4D.2CTA [UR16], [UR24], desc[URZ] ;  /* 0x0000ff10180075b4 */ /* 0x0005e20008219000 */
[----:B------:R-:W3:Y:S01]  /*1710*/  SYNCS.PHASECHK.TRANS64.TRYWAIT P0, [UR4+0xd0], R5 ;  /* 0x0000d005ff0075a7 */ /* 0x000ee20008001104 */
[----:B------:R-:W-:Y:S01]  /*1720*/  UPLOP3.LUT UP3, UPT, UPT, UPT, UP1, 0x80, 0x8 ;  /* 0x000000000008789c */ /* 0x000fe20003f6f010 */
[----:B--23--:R-:W-:Y:S10]  /*1730*/  @!P0 BRA `(.L_x_21) ;  /* 0x0000009000708947 */ /* 0x00cff40003800000 */
.L_x_101:
[----:B------:R-:W-:Y:S05]  /*1740*/  BRA.U UP3, `(.L_x_22) ;  /* 0x00000001030c7547 */ /* 0x000fea000b800000 */
[----:B------:R-:W-:-:S13]  /*1750*/  ELECT P0, URZ, PT ;  /* 0x0000000000ff782f */ /* 0x000fda0003800000 */
[----:B--2-45:R-:W-:-:S04]  /*1760*/  @P0 MOV R3, 0x4000 ;  /* 0x0000400000030802 */ /* 0x034fc80000000f00 */
[----:B------:R3:W-:Y:S03]  /*1770*/  @P0 SYNCS.ARRIVE.TRANS64 RZ, [UR4+0x10], R3 ;  /* 0x00001003ffff09a7 */ /* 0x0007e60008000004 */
.L_x_22:
[----:B------:R-:W-:Y:S02]  /*1780*/  UIADD3 UR9, UPT, UPT, UR4, 0x10, URZ ;  /* 0x0000001004097890 */ /* 0x000fe4000fffe0ff */
[----:B------:R-:W-:Y:S02]  /*1790*/  ULEA UR8, UR6, UR14, 0xd ;  /* 0x0000000e06087291 */ /* 0x000fe4000f8e68ff */
[----:B------:R-:W-:Y:S02]  /*17a0*/  ULOP3.LUT UR9, UR9, 0xfefffff8, URZ, 0xc0, !UPT ;  /* 0xfefffff809097892 */ /* 0x000fe4000f8ec0ff */
[----:B------:R-:W-:Y:S01]  /*17b0*/  UIADD3 UR8, UPT, UPT, UR8, 0x8800, URZ ;  /* 0x0000880008087890 */ /* 0x000fe2000fffe0ff */
[----:B------:R-:W-:Y:S01]  /*17c0*/  UMOV UR10, UR26 ;  /* 0x0000001a000a7c82 */ /* 0x000fe20008000000 */
[----:B------:R-:W-:Y:S01]  /*17d0*/  UMOV UR12, UR44 ;  /* 0x0000002c000c7c82 */ /* 0x000fe20008000000 */
[----:B------:R-:W-:Y:S01]  /*17e0*/  UMOV UR13, UR45 ;  /* 0x0000002d000d7c82 */ /* 0x000fe20008000000 */
[----:B------:R-:W-:-:S02]  /*17f0*/  UIADD3 UR4, UPT, UPT, UR6, 0x1, URZ ;  /* 0x0000000106047890 */ /* 0x000fc4000fffe0ff */
[----:B------:R-:W-:-:S03]  /*1800*/  UIADD3 UR7, UPT, UPT, UR7, 0x1, URZ ;  /* 0x0000000107077890 */ /* 0x000fc6000fffe0ff */
[----:B------:R2:W-:Y:S01]  /*1810*/  UTMALDG.4D.2CTA [UR8], [UR22], desc[URZ] ;  /* 0x0000ff08160075b4 */ /* 0x0005e20008219000 */
[----:B------:R-:W-:-:S04]  /*1820*/  UISETP.NE.AND UP2, UPT, UR4, 0x18, UPT ;  /* 0x000000180400788c */ /* 0x000fc8000bf45270 */
[----:B------:R-:W-:Y:S02]  /*1830*/  USEL UR4, UR4, URZ, UP2 ;  /* 0x000000ff04047287 */ /* 0x000fe40009000000 */
[----:B------:R-:W-:Y:S02]  /*1840*/  USEL UR5, URZ, 0x1, UP2 ;  /* 0x00000001ff057887 */ /* 0x000fe40009000000 */
[----:B------:R-:W-:-:S04]  /*1850*/  UISETP.NE.AND UP2, UPT, UR7, UR15, UPT ;  /* 0x0000000f0700728c */ /* 0x000fc8000bf45270 */
[----:B------:R-:W-:-:S05]  /*1860*/  LOP3.LUT R4, R4, UR5, RZ, 0x3c, !PT ;  /* 0x0000000504047c12 */ /* 0x000fca000f8e3cff */
[----:B--2---:R-:W-:Y:S05]  /*1870*/  BRA.U UP2, `(.L_x_23) ;  /* 0xfffffffd02407547 */ /* 0x004fea000b83ffff */
.L_x_18:
[----:B------:R-:W2:Y:S01]  /*1880*/  LDCU UR6, c[0x0][0x610] ;  /* 0x0000c200ff0677ac */ /* 0x000ea20008000800 */
[----:B------:R-:W3:Y:S01]  /*1890*/  LDCU.U8 UR11, c[0x0][0x614] ;  /* 0x0000c280ff0b77ac */ /* 0x000ee20008000000 */
[----:B-1----:R-:W-:Y:S01]  /*18a0*/  UIADD3 UR31, UPT, UPT, UR47, UR31, URZ ;  /* 0x0000001f2f1f7290 */ /* 0x002fe2000fffe0ff */
[----:B------:R-:W1:Y:S01]  /*18b0*/  LDCU.U8 UR10, c[0x0][0x615] ;  /* 0x0000c2a0ff0a77ac */ /* 0x000e620008000000 */
[----:B------:R-:W4:Y:S02]  /*18c0*/  LDCU.64 UR8, c[0x0][0x618] ;  /* 0x0000c300ff0877ac */ /* 0x000f240008000a00 */
[----:B--2---:R-:W-:Y:S01]  /*18d0*/  UIMAD.WIDE.U32 UR6, UR31, UR6, URZ ;  /* 0x000000061f0672a5 */ /* 0x004fe2000f8e00ff */
[----:B------:R-:W2:Y:S06]  /*18e0*/  LDCU UR35, c[0x0][0x60c] ;  /* 0x0000c180ff2377ac */ /* 0x000eac0008000800 */
[----:B------:R-:W-:-:S02]  /*18f0*/  UMOV UR5, UR7 ;  /* 0x0000000700057c82 */ /* 0x000fc40008000000 */
[----:B------:R-:W-:-:S04]  /*1900*/  UIADD3 UR44, UPT, UPT, UR31, -UR5, URZ ;  /* 0x800000051f2c7290 */ /* 0x000fc8000fffe0ff */
[----:B---3--:R-:W-:-:S04]  /*1910*/  USHF.R.U32.HI UR44, URZ, UR11, UR44 ;  /* 0x0000000bff2c7299 */ /* 0x008fc8000801162c */
[----:B------:R-:W-:-:S04]  /*1920*/  UIADD3 UR44, UPT, UPT, UR5, UR44, URZ ;  /* 0x0000002c052c7290 */ /* 0x000fc8000fffe0ff */
[----:B-1----:R-:W-:Y:S01]  /*1930*/  USHF.R.U32.HI UR44, URZ, UR10, UR44 ;  /* 0x0000000aff2c7299 */ /* 0x002fe2000801162c */
[----:B------:R-:W1:Y:S03]  /*1940*/  LDCU.U8 UR10, c[0x0][0x620] ;  /* 0x0000c400ff0a77ac */ /* 0x000e660008000000 */
[----:B----4-:R-:W-:-:S07]  /*1950*/  UIMAD.WIDE.U32 UR6, UR44, UR9, URZ ;  /* 0x000000092c0672a5 */ /* 0x010fce000f8e00ff */
[----:B------:R-:W-:Y:S02]  /*1960*/  UMOV UR5, UR7 ;  /* 0x0000000700057c82 */ /* 0x000fe40008000000 */
[----:B------:R-:W-:Y:S02]  /*1970*/  UIADD3 UR6, UPT, UPT, UR44, -UR5, URZ ;  /* 0x800000052c067290 */ /* 0x000fe4000fffe0ff */
[----:B------:R-:W3:Y:S02]  /*1980*/  LDCU UR7, c[0x0][0x624] ;  /* 0x0000c480ff0777ac */ /* 0x000ee40008000800 */
[----:B-1----:R-:W-:-:S04]  /*1990*/  USHF.R.U32.HI UR6, URZ, UR10, UR6 ;  /* 0x0000000aff067299 */ /* 0x002fc80008011606 */
[----:B------:R-:W-:Y:S02]  /*19a0*/  UIADD3 UR5, UPT, UPT, UR5, UR6, URZ ;  /* 0x0000000605057290 */ /* 0x000fe4000fffe0ff */
[----:B------:R-:W-:Y:S02]  /*19b0*/  UIADD3 UR6, UPT, UPT, -UR44, URZ, URZ ;  /* 0x000000ff2c067290 */ /* 0x000fe4000fffe1ff */
[----:B------:R-:W-:Y:S02]  /*19c0*/  USHF.R.U32.HI UR45, URZ, UR65, UR5 ;  /* 0x00000041ff2d7299 */ /* 0x000fe40008011605 */
[----:B--2---:R-:W-:Y:S02]  /*19d0*/  UIMAD UR35, UR35, UR6, UR31 ;  /* 0x00000006232372a4 */ /* 0x004fe4000f8e021f */
[----:B------:R-:W-:Y:S02]  /*19e0*/  UIADD3 UR5, UPT, UPT, -UR45, URZ, URZ ;  /* 0x000000ff2d057290 */ /* 0x000fe4000fffe1ff */
[----:B---3--:R-:W-:-:S02]  /*19f0*/  UISETP.GE.AND UP1, UPT, UR31, UR7, UPT ;  /* 0x000000071f00728c */ /* 0x008fc4000bf26270 */
[----:B------:R-:W-:-:S07]  /*1a00*/  UIMAD UR44, UR8, UR5, UR44 ;  /* 0x00000005082c72a4 */ /* 0x000fce000f8e022c */
[----:B------:R-:W-:Y:S05]  /*1a10*/  BRA.U !UP1, `(.L_x_24) ;  /* 0xfffffff509a47547 */ /* 0x000fea000b83ffff */
.L_x_11:
[----:B------:R-:W-:Y:S02]  /*1a20*/  UIADD3 UR5, UPT, UPT, UR4, 0x2, URZ ;  /* 0x0000000204057890 */ /* 0x000fe4000fffe0ff */
[----:B------:R-:W-:-:S04]  /*1a30*/  UISETP.NE.AND UP0, UPT, UR4, 0x17, UPT ;  /* 0x000000170400788c */ /* 0x000fc8000bf05270 */
[----:B------:R-:W-:-:S04]  /*1a40*/  USEL UR5, UR5, 0x1, UP0 ;  /* 0x0000000105057887 */ /* 0x000fc80008000000 */
[----:B------:R-:W-:Y:S02]  /*1a50*/  UIADD3 UR6, UPT, UPT, UR5, 0x1, URZ ;  /* 0x0000000105067890 */ /* 0x000fe4000fffe0ff */
[----:B------:R-:W-:-:S04]  /*1a60*/  UISETP.NE.AND UP1, UPT, UR5, 0x18, UPT ;  /* 0x000000180500788c */ /* 0x000fc8000bf25270 */
[----:B------:R-:W-:Y:S02]  /*1a70*/  USEL UR15, UR6, 0x1, UP1 ;  /* 0x00000001060f7887 */ /* 0x000fe40008800000 */
[----:B------:R-:W-:Y:S02]  /*1a80*/  UISETP.EQ.XOR UP1, UPT, UR4, 0x17, !UP1 ;  /* 0x000000170400788c */ /* 0x000fe4000cf22a70 */
[----:B------:R-:W-:Y:S02]  /*1a90*/  UIADD3 UR5, UPT, UPT, UR15, 0x1, URZ ;  /* 0x000000010f057890 */ /* 0x000fe4000fffe0ff */
[----:B------:R-:W-:Y:S02]  /*1aa0*/  UISETP.NE.AND UP0, UPT, UR15, 0x18, UPT ;  /* 0x000000180f00788c */ /* 0x000fe4000bf05270 */
[----:B------:R-:W-:Y:S02]  /*1ab0*/  UISETP.EQ.XOR UP1, UPT, UR15, 0x18, UP1 ;  /* 0x000000180f00788c */ /* 0x000fe40008f22a70 */
[----:B------:R-:W-:-:S04]  /*1ac0*/  USEL UR14, UR5, 0x1, UP0 ;  /* 0x00000001050e7887 */ /* 0x000fc80008000000 */
        /* <DEDUP_REMOVED lines=43> */
[----:B------:R-:W-:Y:S01]  /*1d80*/  USEL UR12, UR4, 0x1, UP0 ;  /* 0x00000001040c7887 */ /* 0x000fe20008000000 */
[----:B------:R-:W1:Y:S03]  /*1d90*/  S2UR UR14, SR_CgaCtaId ;  /* 0x00000000000e79c3 */ /* 0x000e660000008800 */
[----:B------:R-:W-:-:S02]  /*1da0*/  UIADD3 UR4, UPT, UPT, UR12, 0x1, URZ ;  /* 0x000000010c047890 */ /* 0x000fc4000fffe0ff */
        /* <DEDUP_REMOVED lines=31> */
[----:B------:R-:W-:-:S03]  /*1fa0*/  UMOV UR4, 0x400 ;  /* 0x0000040000047882 */ /* 0x000fc60000000000 */
[----:B------:R-:W-:Y:S02]  /*1fb0*/  UISETP.EQ.XOR UP1, UPT, UR5, 0x18, UP1 ;  /* 0x000000180500788c */ /* 0x000fe40008f22a70 */
[----:B------:R-:W-:Y:S02]  /*1fc0*/  UISETP.NE.AND UP0, UPT, UR5, 0x18, UPT ;  /* 0x000000180500788c */ /* 0x000fe4000bf05270 */
[----:B------:R-:W-:Y:S02]  /*1fd0*/  USEL UR6, URZ, 0x1, !UP1 ;  /* 0x00000001ff067887 */ /* 0x000fe4000c800000 */
[----:B-1----:R-:W-:Y:S02]  /*1fe0*/  ULEA UR4, UR14, UR4, 0x18 ;  /* 0x000000040e047291 */ /* 0x002fe4000f8ec0ff */
[----:B------:R-:W-:Y:S02]  /*1ff0*/  USEL UR5, UR5, URZ, UP0 ;  /* 0x000000ff05057287 */ /* 0x000fe40008000000 */
[----:B------:R-:W-:Y:S01]  /*2000*/  LOP3.LUT R4, R4, UR6, RZ, 0x3c, !PT ;  /* 0x0000000604047c12 */ /* 0x000fe2000f8e3cff */
[----:B------:R-:W-:-:S02]  /*2010*/  UISETP.NE.AND UP0, UPT, UR57, URZ, UPT ;  /* 0x000000ff3900728c */ /* 0x000fc4000bf05270 */
[----:B------:R-:W-:Y:S01]  /*2020*/  ULEA UR5, UR5, UR4, 0x3 ;  /* 0x0000000405057291 */ /* 0x000fe2000f8e18ff */
[----:B------:R-:W-:-:S08]  /*2030*/  SHF.L.U32 R4, R4, 0x1f, RZ ;  /* 0x0000001f04047819 */ /* 0x000fd000000006ff */
[----:B------:R-:W1:Y:S02]  /*2040*/  SYNCS.PHASECHK.TRANS64.TRYWAIT P0, [UR5+0xd0], R4 ;  /* 0x0000d004ff0075a7 */ /* 0x000e640008001105 */
[----:B-1----:R-:W-:Y:S05]  /*2050*/  @!P0 BRA `(.L_x_25) ;  /* 0x0000008800488947 */ /* 0x002fea0003800000 */
.L_x_103:
[----:B------:R-:W-:Y:S04]  /*2060*/  BSSY.RECONVERGENT B0, `(.L_x_10) ;  /* 0x0000010000007945 */ /* 0x000fe80003800200 */
[----:B------:R-:W-:Y:S05]  /*2070*/  BRA.U UP0, `(.L_x_26) ;  /* 0x00000001002c7547 */ /* 0x000fea000b800000 */
[----:B------:R-:W-:Y:S02]  /*2080*/  ELECT P0, URZ, PT ;  /* 0x0000000000ff782f */ /* 0x000fe40003800000 */
[----:B------:R-:W-:-:S11]  /*2090*/  SHF.L.U32 R6, R6, 0x1f, RZ ;  /* 0x0000001f06067819 */ /* 0x000fd600000006ff */
[----:B-1---5:R-:W-:-:S04]  /*20a0*/  @P0 IMAD.MOV.U32 R3, RZ, RZ, 0x4000 ;  /* 0x00004000ff030424 */ /* 0x022fc800078e00ff */
[----:B------:R1:W-:Y:S01]  /*20b0*/  @P0 SYNCS.ARRIVE.TRANS64 RZ, [UR5+0x10], R3 ;  /* 0x00001003ffff09a7 */ /* 0x0003e20008000005 */
[----:B------:R-:W2:Y:S02]  /*20c0*/  SYNCS.PHASECHK.TRANS64.TRYWAIT P0, [UR4+0x8], R6 ;  /* 0x00000806ff0075a7 */ /* 0x000ea40008001104 */
[----:B-12---:R-:W-:Y:S05]  /*20d0*/  @!P0 BRA `(.L_x_27) ;  /* 0x0000008800448947 */ /* 0x006fea0003800000 */
.L_x_105:
[----:B------:R-:W-:-:S13]  /*20e0*/  ELECT P0, URZ, PT ;  /* 0x0000000000ff782f */ /* 0x000fda0003800000 */
[----:B------:R-:W-:Y:S05]  /*20f0*/  @!P0 BRA `(.L_x_28) ;  /* 0x0000000000188947 */ /* 0x000fea0003800000 */
[----:B-1----:R-:W-:-:S04]  /*2100*/  HFMA2 R3, -RZ, RZ, 0, -0.0 ;  /* 0x00008000ff037431 */ /* 0x002fc800000001ff */
[----:B------:R2:W-:Y:S01]  /*2110*/  SYNCS.ARRIVE.TRANS64 RZ, [UR4], R3 ;  /* 0x00000003ffff79a7 */ /* 0x0005e20008000004 */
[----:B------:R-:W-:Y:S05]  /*2120*/  BRA `(.L_x_28) ;  /* 0x00000000000c7947 */ /* 0x000fea0003800000 */
.L_x_26:
[----:B------:R-:W-:-:S04]  /*2130*/  SHF.L.U32 R6, R6, 0x1f, RZ ;  /* 0x0000001f06067819 */ /* 0x000fc800000006ff */
[----:B------:R-:W2:Y:S02]  /*2140*/  SYNCS.PHASECHK.TRANS64.TRYWAIT P0, [UR4+0x8], R6 ;  /* 0x00000806ff0075a7 */ /* 0x000ea40008001104 */
[----:B--2---:R-:W-:Y:S05]  /*2150*/  @!P0 BRA `(.L_x_29) ;  /* 0x0000008800408947 */ /* 0x004fea0003800000 */
.L_x_28:
[----:B------:R-:W-:Y:S05]  /*2160*/  BSYNC.RECONVERGENT B0 ;  /* 0x0000000000007941 */ /* 0x000fea0003800200 */
.L_x_10:
[----:B------:R-:W-:-:S13]  /*2170*/  ISETP.NE.AND P0, PT, R0, 0xc, PT ;  /* 0x0000000c0000780c */ /* 0x000fda0003f05270 */
[----:B------:R-:W-:Y:S05]  /*2180*/  @P0 BRA `(.L_x_9) ;  /* 0x0000001c00ac0947 */ /* 0x000fea0003800000 */
[----:B------:R-:W-:Y:S01]  /*2190*/  UMOV UR6, 0x400 ;  /* 0x0000040000067882 */ /* 0x000fe20000000000 */
[----:B------:R-:W-:Y:S01]  /*21a0*/  UMOV UR4, 0x20 ;  /* 0x0000002000047882 */ /* 0x000fe20000000000 */
[----:B------:R-:W-:Y:S02]  /*21b0*/  ULEA UR6, UR14, UR6, 0x18 ;  /* 0x000000060e067291 */ /* 0x000fe4000f8ec0ff */
[----:B------:R-:W-:-:S04]  /*21c0*/  UIADD3 UR4, UPT, UPT, -UR4, 0x100000, URZ ;  /* 0x0010000004047890 */ /* 0x000fc8000fffe1ff */
[----:B------:R-:W-:Y:S02]  /*21d0*/  USHF.L.U32 UR5, UR4, 0xb, URZ ;  /* 0x0000000b04057899 */ /* 0x000fe400080006ff */
[----:B------:R-:W-:Y:S01]  /*21e0*/  USHF.L.U32 UR4, UR4, 0x1, URZ ;  /* 0x0000000104047899 */ /* 0x000fe200080006ff */
[----:B------:R-:W-:Y:S01]  /*21f0*/  ELECT P0, URZ, PT ;  /* 0x0000000000ff782f */ /* 0x000fe20003800000 */
[----:B------:R-:W3:Y:S10]  /*2200*/  FENCE.VIEW.ASYNC.S ;  /* 0x00000000000073c6 */ /* 0x000ef40000000000 */
[----:B---3--:R3:W4:Y:S01]  /*2210*/  SYNCS.EXCH.64 URZ, [UR6+0x200], UR4 ;  /* 0x0002000406ff75b2 */ /* 0x0087220008000100 */
[----:B------:R-:W-:Y:S01]  /*2220*/  NOP ;  /* 0x0000000000007918 */ /* 0x000fe20000000000 */
[----:B------:R-:W1:-:S00]  /*2230*/  USETMAXREG.DEALLOC.CTAPOOL 0x30 ;  /* 0x00000030000079c8 */ /* 0x000e4000080e0500 */
[----:B----4-:R-:W-:Y:S01]  /*2240*/  NOP ;  /* 0x0000000000007918 */ /* 0x010fe20000000000 */
[----:B---3--:R-:W-:Y:S01]  /*2250*/  UMOV UR4, 0x40 ;  /* 0x0000004000047882 */ /* 0x008fe20000000000 */
[----:B------:R-:W-:Y:S01]  /*2260*/  UMOV UR5, 0x400 ;  /* 0x0000040000057882 */ /* 0x000fe20000000000 */
[----:B------:R-:W-:Y:S02]  /*2270*/  ULEA UR4, UR14, UR4, 0x18 ;  /* 0x000000040e047291 */ /* 0x000fe4000f8ec0ff */
[----:B------:R-:W-:-:S07]  /*2280*/  ULEA UR5, UR14, UR5, 0x18 ;  /* 0x000000050e057291 */ /* 0x000fce000f8ec0ff */
[----:B-12--5:R-:W1:Y:S02]  /*2290*/  LDS.U8 R3, [UR4] ;  /* 0x00000004ff037984 */ /* 0x026e640008000000 */
[----:B-1----:R-:W-:-:S13]  /*22a0*/  ISETP.NE.AND P0, PT, R3, RZ, PT ;  /* 0x000000ff0300720c */ /* 0x002fda0003f05270 */
[----:B------:R-:W-:Y:S05]  /*22b0*/  @P0 BRA `(.L_x_30) ;  /* 0x0000000400640947 */ /* 0x000fea0003800000 */
[----:B------:R-:W-:Y:S02]  /*22c0*/  ULOP3.LUT UR4, UR14, 0x1, URZ, 0xc0, !UPT ;  /* 0x000000010e047892 */ /* 0x000fe4000f8ec0ff */
[----:B------:R-:W-:Y:S02]  /*22d0*/  ULOP3.LUT UR6, UR14, 0x1, URZ, 0x3c, !UPT ;  /* 0x000000010e067892 */ /* 0x000fe4000f8e3cff */
[----:B------:R-:W-:-:S09]  /*22e0*/  UISETP.NE.U32.AND UP1, UPT, UR4, 0x1, UPT ;  /* 0x000000010400788c */ /* 0x000fd2000bf25070 */
[----:B------:R-:W-:Y:S05]  /*22f0*/  BRA.U !UP1, `(.L_x_31) ;  /* 0x0000000109d07547 */ /* 0x000fea000b800000 */
[----:B------:R-:W-:Y:S01]  /*2300*/  ELECT P0, URZ, PT ;  /* 0x0000000000ff782f */ /* 0x000fe20003800000 */
[----:B------:R-:W-:-:S12]  /*2310*/  BSSY B0, `(.L_x_31) ;  /* 0x0000032000007945 */ /* 0x000fd80003800000 */
[----:B------:R-:W-:Y:S05]  /*2320*/  @!P0 BRA `(.L_x_32) ;  /* 0x0000000000c08947 */ /* 0x000fea0003800000 */
[----:B------:R-:W-:Y:S01]  /*2330*/  UMOV UR4, 0x10 ;  /* 0x0000001000047882 */ /* 0x000fe20000000000 */
[----:B------:R-:W-:-:S04]  /*2340*/  IMAD.U32 R5, RZ, RZ, UR14 ;  /* 0x0000000eff057e24 */ /* 0x000fc8000f8e00ff */
[----:B------:R-:W-:Y:S04]  /*2350*/  DEPBAR.LE SB1, 0x36 ;  /* 0x00009d800000791a */ /* 0x000fe80000000000 */
[----:B------:R-:W1:Y:S02]  /*2360*/  UTCATOMSWS.2CTA.FIND_AND_SET.ALIGN UP0, UR4, UR4 ;  /* 0x00000004000475e3 */ /* 0x000e640008200800 */
[----:B-1----:R-:W-:Y:S01]  /*2370*/  PLOP3.LUT P0, PT, PT, PT, UP0, 0x80, 0x8 ;  /* 0x000000000008781c */ /* 0x002fe20003f0f008 */
[----:B------:R-:W-:-:S03]  /*2380*/  IMAD.U32 R9, RZ, RZ, UR4 ;  /* 0x00000004ff097e24 */ /* 0x000fc6000f8e00ff */
[----:B------:R-:W-:-:S04]  /*2390*/  SEL R3, RZ, 0xffffffff, !P0 ;  /* 0xffffffffff037807 */ /* 0x000fc80004000000 */
[----:B------:R-:W-:-:S13]  /*23a0*/  ISETP.NE.AND P0, PT, R3, RZ, PT ;  /* 0x000000ff0300720c */ /* 0x000fda0003f05270 */
[----:B------:R-:W-:Y:S05]  /*23b0*/  @P0 BRA `(.L_x_33) ;  /* 0x0000000000240947 */ /* 0x000fea0003800000 */
.L_x_34:
[----:B------:R-:W-:Y:S05]  /*23c0*/  NANOSLEEP 0x64 ;  /* 0x000000640000795d */ /* 0x000fea0003800000 */
[----:B------:R-:W-:-:S05]  /*23d0*/  UMOV UR4, 0x10 ;  /* 0x0000001000047882 */ /* 0x000fca0000000000 */
[----:B------:R-:W-:Y:S04]  /*23e0*/  DEPBAR.LE SB1, 0x36 ;  /* 0x00009d800000791a */ /* 0x000fe80000000000 */
[----:B------:R-:W1:Y:S02]  /*23f0*/  UTCATOMSWS.2CTA.FIND_AND_SET.ALIGN UP0, UR4, UR4 ;  /* 0x00000004000475e3 */ /* 0x000e640008200800 */
[----:B-1----:R-:W-:Y:S01]  /*2400*/  PLOP3.LUT P0, PT, PT, PT, UP0, 0x80, 0x8 ;  /* 0x000000000008781c */ /* 0x002fe20003f0f008 */
[----:B------:R-:W-:-:S03]  /*2410*/  IMAD.U32 R9, RZ, RZ, UR4 ;  /* 0x00000004ff097e24 */ /* 0x000fc6000f8e00ff */
[----:B------:R-:W-:-:S04]  /*2420*/  SEL R3, RZ, 0xffffffff, !P0 ;  /* 0xffffffffff037807 */ /* 0x000fc80004000000 */
[----:B------:R-:W-:-:S13]  /*2430*/  ISETP.NE.AND P0, PT, R3, RZ, PT ;  /* 0x000000ff0300720c */ /* 0x000fda0003f05270 */
[----:B------:R-:W-:Y:S05]  /*2440*/  @!P0 BRA `(.L_x_34) ;  /* 0xfffffffc00dc8947 */ /* 0x000fea000383ffff */
.L_x_33:
[----:B------:R-:W-:Y:S01]  /*2450*/  MOV R8, 0x60 ;  /* 0x0000006000087802 */ /* 0x000fe20000000f00 */
[----:B------:R-:W-:Y:S01]  /*2460*/  IMAD.U32 R7, RZ, RZ, UR5 ;  /* 0x00000005ff077e24 */ /* 0x000fe2000f8e00ff */
[----:B------:R-:W-:Y:S01]  /*2470*/  MOV R3, 0x58 ;  /* 0x0000005800037802 */ /* 0x000fe20000000f00 */
[----:B------:R-:W-:Y:S01]  /*2480*/  IMAD.U32 R4, RZ, RZ, UR6 ;  /* 0x00000006ff047e24 */ /* 0x000fe2000f8e00ff */
[C---:B------:R-:W-:Y:S02]  /*2490*/  LEA R8, R5.reuse, R8, 0x18 ;  /* 0x0000000805087211 */ /* 0x040fe400078ec0ff */
[----:B------:R-:W-:-:S03]  /*24a0*/  LEA R5, R5, R3, 0x18 ;  /* 0x0000000305057211 */ /* 0x000fc600078ec0ff */
[----:B------:R-:W1:Y:S02]  /*24b0*/  LDS R10, [R8] ;  /* 0x00000000080a7984 */ /* 0x000e640000000800 */
[----:B-1----:R-:W-:-:S04]  /*24c0*/  IMAD.U32 R10, R10, -0x80000000, RZ ;  /* 0x800000000a0a7824 */ /* 0x002fc800078e00ff */
[----:B------:R-:W1:Y:S02]  /*24d0*/  SYNCS.PHASECHK.TRANS64.TRYWAIT P0, [R5+URZ], R10 ;  /* 0x0000000a050075a7 */ /* 0x000e6400080011ff */
[----:B-1----:R-:W-:Y:S05]  /*24e0*/  @P0 BRA `(.L_x_35) ;  /* 0x0000000000080947 */ /* 0x002fea0003800000 */
[----:B------:R-:W1:Y:S02]  /*24f0*/  SYNCS.PHASECHK.TRANS64.TRYWAIT P0, [R5+URZ], R10 ;  /* 0x0000000a050075a7 */ /* 0x000e6400080011ff */
[----:B-1----:R-:W-:Y:S05]  /*2500*/  @!P0 BRA `(.L_x_36) ;  /* 0x0000008400708947 */ /* 0x002fea0003800000 */
.L_x_35:
[----:B------:R-:W-:Y:S01]  /*2510*/  VIADD R7, R7, 0x208 ;  /* 0x0000020807077836 */ /* 0x000fe20000000000 */
[C---:B-1----:R-:W-:Y:S01]  /*2520*/  PRMT R5, R4.reuse, 0x654, R5 ;  /* 0x0000065404057816 */ /* 0x042fe20000000005 */
[----:B------:R-:W-:Y:S02]  /*2530*/  IMAD.MOV.U32 R6, RZ, RZ, 0x4 ;  /* 0x00000004ff067424 */ /* 0x000fe400078e00ff */
[C---:B------:R-:W-:Y:S01]  /*2540*/  IMAD.SHL.U32 R3, R9.reuse, 0x20, RZ ;  /* 0x0000002009037824 */ /* 0x040fe200078e00ff */
[----:B------:R-:W-:Y:S01]  /*2550*/  PRMT R4, R4, 0x654, R7 ;  /* 0x0000065404047816 */ /* 0x000fe20000000007 */
[----:B------:R1:W-:Y:S01]  /*2560*/  SYNCS.ARRIVE.TRANS64.RED RZ, [R5+URZ], R6 ;  /* 0x0000000605ff79a7 */ /* 0x0003e200080004ff */
[----:B------:R-:W-:Y:S02]  /*2570*/  IADD3 R7, PT, PT, R9, 0x10, RZ ;  /* 0x0000001009077810 */ /* 0x000fe40007ffe0ff */
[----:B------:R2:W-:Y:S04]  /*2580*/  STS [UR5+0x208], R3 ;  /* 0x00020803ff007988 */ /* 0x0005e80008000805 */
[----:B------:R3:W-:Y:S01]  /*2590*/  STAS [R4.64], R9 ;  /* 0x0000000904007dbd */ /* 0x0007e2000c0008ff */
[----:B------:R-:W-:-:S02]  /*25a0*/  UMOV UR4, 0x50 ;  /* 0x0000005000047882 */ /* 0x000fc40000000000 */
[----:B------:R-:W-:Y:S01]  /*25b0*/  ULEA UR4, UR14, UR4, 0x18 ;  /* 0x000000040e047291 */ /* 0x000fe2000f8ec0ff */
[----:B-1----:R-:W-:Y:S01]  /*25c0*/  MOV R6, 0xffff ;  /* 0x0000ffff00067802 */ /* 0x002fe20000000f00 */
[----:B--2---:R-:W-:-:S03]  /*25d0*/  IMAD.MOV.U32 R3, RZ, RZ, 0x1 ;  /* 0x00000001ff037424 */ /* 0x004fc600078e00ff */
[----:B------:R-:W-:Y:S02]  /*25e0*/  SHF.L.U32 R6, R6, R9, RZ ;  /* 0x0000000906067219 */ /* 0x000fe400000006ff */
[----:B------:R-:W-:-:S04]  /*25f0*/  SHF.L.U32 R7, R3, R7, RZ ;  /* 0x0000000703077219 */ /* 0x000fc800000006ff */
[----:B------:R-:W-:-:S05]  /*2600*/  LOP3.LUT R6, R7, R6, RZ, 0xfc, !PT ;  /* 0x0000000607067212 */ /* 0x000fca00078efcff */
[----:B------:R3:W-:Y:S04]  /*2610*/  ATOMS.OR RZ, [UR4], R6 ;  /* 0x00000006ffff798c */ /* 0x0007e8000b000004 */
[----:B------:R3:W-:Y:S02]  /*2620*/  ATOMS.XOR RZ, [R8], R3 ;  /* 0x0000000308ff738c */ /* 0x0007e40003800000 */
.L_x_32:
[----:B------:R-:W-:Y:S05]  /*2630*/  BSYNC B0 ;  /* 0x0000000000007941 */ /* 0x000fea0003800000 */
.L_x_31:
[----:B------:R-:W-:Y:S05]  /*2640*/  BRA.U UP1, `(.L_x_37) ;  /* 0x0000000101907547 */ /* 0x000fea000b800000 */
[----:B------:R-:W-:Y:S05]  /*2650*/  WARPSYNC.ALL ;  /* 0x0000000000007948 */ /* 0x000fea0003800000 */
[----:B------:R-:W-:Y:S01]  /*2660*/  NOP ;  /* 0x0000000000007918 */ /* 0x000fe20000000000 */
[----:B------:R-:W-:-:S13]  /*2670*/  ELECT P0, URZ, PT ;  /* 0x0000000000ff782f */ /* 0x000fda0003800000 */
[----:B------:R-:W-:Y:S05]  /*2680*/  @!P0 BRA `(.L_x_37) ;  /* 0x0000000000808947 */ /* 0x000fea0003800000 */
[----:B---3--:R-:W-:Y:S01]  /*2690*/  IMAD.U32 R5, RZ, RZ, UR14 ;  /* 0x0000000eff057e24 */ /* 0x008fe2000f8e00ff */
[----:B------:R-:W-:Y:S02]  /*26a0*/  MOV R6, 0x60 ;  /* 0x0000006000067802 */ /* 0x000fe40000000f00 */
[----:B------:R-:W-:Y:S02]  /*26b0*/  MOV R4, 0x58 ;  /* 0x0000005800047802 */ /* 0x000fe40000000f00 */
        /* <DEDUP_REMOVED lines=8> */
.L_x_38:
[----:B-1----:R-:W1:Y:S01]  /*2740*/  LDS R9, [UR5+0x208] ;  /* 0x00020805ff097984 */ /* 0x002e620008000800 */
[----:B------:R-:W-:Y:S02]  /*2750*/  HFMA2 R3, -RZ, RZ, 0, 5.9604644775390625e-08 ;  /* 0x00000001ff037431 */ /* 0x000fe400000001ff */
[----:B------:R-:W-:Y:S02]  /*2760*/  IMAD.MOV.U32 R4, RZ, RZ, 0xffff ;  /* 0x0000ffffff047424 */ /* 0x000fe400078e00ff */
[----:B-1----:R-:W-:-:S03]  /*2770*/  IMAD.SHL.U32 R8, R9, 0x20, RZ ;  /* 0x0000002009087824 */ /* 0x002fc600078e00ff */
[----:B------:R-:W-:Y:S01]  /*2780*/  SHF.L.U32 R4, R4, R9, RZ ;  /* 0x0000000904047219 */ /* 0x000fe200000006ff */
[----:B------:R-:W-:Y:S01]  /*2790*/  VIADD R7, R9, 0x10 ;  /* 0x0000001009077836 */ /* 0x000fe20000000000 */
[----:B------:R1:W-:Y:S01]  /*27a0*/  STS [UR5+0x208], R8 ;  /* 0x00020808ff007988 */ /* 0x0003e20008000805 */
[----:B------:R-:W-:Y:S02]  /*27b0*/  UMOV UR4, 0x50 ;  /* 0x0000005000047882 */ /* 0x000fe40000000000 */
[----:B------:R-:W-:Y:S01]  /*27c0*/  ULEA UR4, UR14, UR4, 0x18 ;  /* 0x000000040e047291 */ /* 0x000fe2000f8ec0ff */
[----:B-1----:R-:W-:Y:S02]  /*27d0*/  SHF.L.U32 R8, R3, R7, RZ ;  /* 0x0000000703087219 */ /* 0x002fe400000006ff */
[----:B------:R-:W-:Y:S02]  /*27e0*/  MOV R7, UR6 ;  /* 0x0000000600077c02 */ /* 0x000fe40008000f00 */
[----:B------:R-:W-:-:S02]  /*27f0*/  LOP3.LUT R4, R8, R4, RZ, 0xfc, !PT ;  /* 0x0000000408047212 */ /* 0x000fc400078efcff */
[----:B------:R-:W-:-:S03]  /*2800*/  PRMT R7, R7, 0x654, R5 ;  /* 0x0000065407077816 */ /* 0x000fc60000000005 */
[----:B------:R1:W-:Y:S01]  /*2810*/  ATOMS.OR RZ, [UR4], R4 ;  /* 0x00000004ffff798c */ /* 0x0003e2000b000004 */
[----:B------:R1:W-:Y:S03]  /*2820*/  SYNCS.ARRIVE.TRANS64.RED.A1T0 RZ, [R7+URZ], RZ ;  /* 0x000000ff07ff79a7 */ /* 0x0003e600081004ff */
[----:B------:R1:W-:Y:S01]  /*2830*/  ATOMS.XOR RZ, [R6], R3 ;  /* 0x0000000306ff738c */ /* 0x0003e20003800000 */
[----:B------:R-:W-:Y:S05]  /*2840*/  BRA `(.L_x_37) ;  /* 0x0000000000107947 */ /* 0x000fea0003800000 */
.L_x_30:
[----:B------:R-:W-:Y:S02]  /*2850*/  MOV R3, 0xffffffff ;  /* 0xffffffff00037802 */ /* 0x000fe40000000f00 */
[----:B------:R-:W-:-:S03]  /*2860*/  MOV R4, 0x2890 ;  /* 0x0000289000047802 */ /* 0x000fc60000000f00 */
[----:B------:R1:W-:Y:S04]  /*2870*/  STS [UR5+0x208], R3 ;  /* 0x00020803ff007988 */ /* 0x0003e80008000805 */
[----:B-1----:R-:W-:Y:S05]  /*2880*/  CALL.REL.NOINC `($__internal_1_$__cuda_sm10x_tcgen05_guardrail_trap_phase_invalid_during_alloc) ;  /* 0x0000008800f47944 */ /* 0x002fea0003c00000 */
.L_x_37:
[----:B------:R-:W-:Y:S05]  /*2890*/  WARPSYNC.ALL ;  /* 0x0000000000007948 */ /* 0x000fea0003800000 */
[----:B------:R-:W-:Y:S01]  /*28a0*/  NOP ;  /* 0x0000000000007918 */ /* 0x000fe20000000000 */
[----:B------:R-:W2:Y:S01]  /*28b0*/  S2UR UR4, SR_CgaCtaId ;  /* 0x00000000000479c3 */ /* 0x000ea20000008800 */
[----:B-1-3--:R-:W-:-:S07]  /*28c0*/  MOV R3, 0x400 ;  /* 0x0000040000037802 */ /* 0x00afce0000000f00 */
[----:B------:R-:W-:Y:S01]  /*28d0*/  BAR.SYNC.DEFER_BLOCKING 0x2, 0x120 ;  /* 0x0084800000007b1d */ /* 0x000fe20000010000 */
[----:B------:R-:W-:Y:S01]  /*28e0*/  R2UR UR18, R3 ;  /* 0x00000000031272ca */ /* 0x000fe200000e0000 */
[----:B--2---:R-:W-:-:S05]  /*28f0*/  IMAD.U32 R10, RZ, RZ, UR4 ;  /* 0x00000004ff0a7e24 */ /* 0x004fca000f8e00ff */
[----:B------:R-:W-:-:S13]  /*2900*/  R2UR UR4, R10 ;  /* 0x000000000a0472ca */ /* 0x000fda00000e0000 */
[----:B------:R-:W-:-:S04]  /*2910*/  ULEA UR18, UR4, UR18, 0x18 ;  /* 0x0000001204127291 */ /* 0x000fc8000f8ec0ff */
[----:B------:R-:W-:-:S04]  /*2920*/  UIADD3 UR4, UPT, UPT, UR18, 0x4800, URZ ;  /* 0x0000480012047890 */ /* 0x000fc8000fffe0ff */
[----:B------:R-:W-:Y:S01]  /*2930*/  USHF.R.U32.HI UR4, URZ, 0x4, UR4 ;  /* 0x00000004ff047899 */ /* 0x000fe20008011604 */
[----:B------:R-:W-:Y:S03]  /*2940*/  LDS R15, [UR18+0x208] ;  /* 0x00020812ff0f7984 */ /* 0x000fe60008000800 */
[----:B------:R-:W-:-:S04]  /*2950*/  ULOP3.LUT UR4, UR4, 0x3fc0, URZ, 0xc0, !UPT ;  /* 0x00003fc004047892 */ /* 0x000fc8000f8ec0ff */
[----:B------:R-:W-:-:S06]  /*2960*/  ULOP3.LUT UR4, UR4, 0x10000, URZ, 0xfc, !UPT ;  /* 0x0001000004047892 */ /* 0x000fcc000f8efcff */
[----:B------:R-:W-:-:S05]  /*2970*/  IMAD.U32 R3, RZ, RZ, UR4 ;  /* 0x00000004ff037e24 */ /* 0x000fca000f8e00ff */
[----:B------:R-:W1:Y:S01]  /*2980*/  LDCU UR4, c[0x0][0x624] ;  /* 0x0000c480ff0477ac */ /* 0x000e620008000800 */
[----:B------:R-:W2:Y:S01]  /*2990*/  SHFL.IDX PT, R3, R3, RZ, 0x1f ;  /* 0x00001fff03037589 */ /* 0x000ea200000e0000 */
[----:B-1----:R-:W-:Y:S01]  /*29a0*/  UISETP.GE.AND UP0, UPT, UR58, UR4, UPT ;  /* 0x000000043a00728c */ /* 0x002fe2000bf06270 */
[----:B--2---:R-:W-:-:S08]  /*29b0*/  R2UR UR26, R3 ;  /* 0x00000000031a72ca */ /* 0x004fd000000e0000 */
[----:B------:R-:W-:Y:S07]  /*29c0*/  BRA.U UP0, `(.L_x_40) ;  /* 0x0000001100b87547 */ /* 0x000fee000b800000 */
[----:B------:R-:W1:Y:S01]  /*29d0*/  LDCU UR7, c[0x0][0x38c] ;  /* 0x00007180ff0777ac */ /* 0x000e620008000800 */
[----:B------:R-:W-:Y:S01]  /*29e0*/  HFMA2 R14, -RZ, RZ, 0, 0 ;  /* 0x00000000ff0e7431 */ /* 0x000fe200000001ff */
[----:B------:R-:W-:Y:S01]  /*29f0*/  CS2R R12, SRZ ;  /* 0x00000000000c7805 */ /* 0x000fe2000001ff00 */
[----:B------:R-:W-:Y:S02]  /*2a00*/  ULOP3.LUT UR63, UR59, 0xffff, URZ, 0xc0, !UPT ;  /* 0x0000ffff3b3f7892 */ /* 0x000fe4000f8ec0ff */
[----:B------:R-:W-:Y:S02]  /*2a10*/  ULOP3.LUT UR31, UR59, 0xffff, URZ, 0xc0, !UPT ;  /* 0x0000ffff3b1f7892 */ /* 0x000fe4000f8ec0ff */
[----:B------:R-:W-:Y:S02]  /*2a20*/  ULOP3.LUT UR29, UR59, 0xffff, URZ, 0xc0, !UPT ;  /* 0x0000ffff3b1d7892 */ /* 0x000fe4000f8ec0ff */
[----:B------:R-:W-:Y:S02]  /*2a30*/  ULOP3.LUT UR60, UR59, 0xffff, URZ, 0xc0, !UPT ;  /* 0x0000ffff3b3c7892 */ /* 0x000fe4000f8ec0ff */
[----:B------:R-:W-:-:S02]  /*2a40*/  UIADD3 UR24, UPT, UPT, UR26, 0x2, URZ ;  /* 0x000000021a187890 */ /* 0x000fc4000fffe0ff */
[----:B------:R-:W-:Y:S02]  /*2a50*/  UIADD3 UR22, UPT, UPT, UR26, 0x4, URZ ;  /* 0x000000041a167890 */ /* 0x000fe4000fffe0ff */
[----:B------:R-:W-:Y:S02]  /*2a60*/  UIADD3 UR20, UPT, UPT, UR26, 0x6, URZ ;  /* 0x000000061a147890 */ /* 0x000fe4000fffe0ff */
[----:B-1----:R-:W-:Y:S02]  /*2a70*/  UIADD3 UR5, UPT, UPT, -UR7, URZ, URZ ;  /* 0x000000ff07057290 */ /* 0x002fe4000fffe1ff */
[----:B------:R-:W-:Y:S02]  /*2a80*/  UIADD3 UR6, UPT, UPT, UR7, -0x1, URZ ;  /* 0xffffffff07067890 */ /* 0x000fe4000fffe0ff */
[----:B------:R-:W-:Y:S02]  /*2a90*/  USHF.R.S32.HI UR5, URZ, 0x1f, UR5 ;  /* 0x0000001fff057899 */ /* 0x000fe40008011405 */
[----:B------:R-:W-:-:S02]  /*2aa0*/  UISETP.GT.AND UP0, UPT, UR7, URZ, UPT ;  /* 0x000000ff0700728c */ /* 0x000fc4000bf04270 */
[----:B------:R-:W-:Y:S02]  /*2ab0*/  USHF.R.S32.HI UR4, URZ, 0x1f, UR6 ;  /* 0x0000001fff047899 */ /* 0x000fe40008011406 */
[----:B------:R-:W-:Y:S02]  /*2ac0*/  ULEA.HI UR5, UR5, -UR7, URZ, 0x7 ;  /* 0x8000000705057291 */ /* 0x000fe4000f8f38ff */
[----:B------:R-:W-:Y:S02]  /*2ad0*/  ULEA.HI UR4, UR4, UR6, URZ, 0x7 ;  /* 0x0000000604047291 */ /* 0x000fe4000f8f38ff */
[----:B------:R-:W-:Y:S02]  /*2ae0*/  USHF.R.S32.HI UR5, URZ, 0x7, UR5 ;  /* 0x00000007ff057899 */ /* 0x000fe40008011405 */
[----:B------:R-:W-:Y:S01]  /*2af0*/  USHF.R.S32.HI UR28, URZ, 0x7, UR4 ;  /* 0x00000007ff1c7899 */ /* 0x000fe20008011404 */
[----:B------:R-:W-:Y:S01]  /*2b00*/  UMOV UR56, UR58 ;  /* 0x0000003a00387c82 */ /* 0x000fe20008000000 */
[----:B------:R-:W-:Y:S01]  /*2b10*/  UMOV UR10, URZ ;  /* 0x000000ff000a7c82 */ /* 0x000fe20008000000 */
[----:B------:R-:W-:-:S02]  /*2b20*/  UISETP.NE.AND UP1, UPT, UR57, URZ, UPT ;  /* 0x000000ff3900728c */ /* 0x000fc4000bf25270 */
[----:B------:R-:W-:Y:S01]  /*2b30*/  UIADD3 UR64, UPT, UPT, UR18, 0x190, URZ ;  /* 0x0000019012407890 */ /* 0x000fe2000fffe0ff */
[----:B------:R-:W-:Y:S01]  /*2b40*/  UMOV UR54, 0x0 ;  /* 0x0000000000367882 */ /* 0x000fe20000000000 */
        /* <DEDUP_REMOVED lines=23> */
[----:B------:R-:W-:-:S02]  /*2cc0*/  UIADD3 UR30, UPT, UPT, UR18, 0x190, URZ ;  /* 0x00000190121e7890 */ /* 0x000fc4000fffe0ff */
        /* <DEDUP_REMOVED lines=9> */
[----:B------:R-:W-:Y:S01]  /*2d60*/  UIADD3 UR61, UPT, UPT, UR18, 0x1b0, URZ ;  /* 0x000001b0123d7890 */ /* 0x000fe2000fffe0ff */
[----:B------:R-:W-:Y:S01]  /*2d70*/  UMOV UR27, 0x40004040 ;  /* 0x40004040001b7882 */ /* 0x000fe20000000000 */
[----:B------:R-:W-:-:S02]  /*2d80*/  ULOP3.LUT UR59, UR59, 0xffff, URZ, 0xc0, !UPT ;  /* 0x0000ffff3b3b7892 */ /* 0x000fc4000f8ec0ff */
[----:B------:R-:W-:Y:S01]  /*2d90*/  @!UP0 ULOP3.LUT UR28, URZ, UR5, URZ, 0x33, !UPT ;  /* 0x00000005ff1c8292 */ /* 0x000fe2000f8e33ff */
[----:B------:R-:W-:Y:S01]  /*2da0*/  UMOV UR25, 0x40004040 ;  /* 0x4000404000197882 */ /* 0x000fe20000000000 */
[----:B------:R-:W-:Y:S01]  /*2db0*/  UMOV UR23, 0x40004040 ;  /* 0x4000404000177882 */ /* 0x000fe20000000000 */
[----:B------:R-:W-:Y:S01]  /*2dc0*/  UMOV UR21, 0x40004040 ;  /* 0x4000404000157882 */ /* 0x000fe20000000000 */
[----:B------:R-:W-:Y:S01]  /*2dd0*/  UMOV UR68, 0x0 ;  /* 0x0000000000447882 */ /* 0x000fe20000000000 */
[----:B------:R-:W-:Y:S01]  /*2de0*/  UMOV UR69, 0x10110010 ;  /* 0x1011001000457882 */ /* 0x000fe20000000000 */
[----:B------:R-:W-:Y:S01]  /*2df0*/  UMOV UR66, 0x0 ;  /* 0x0000000000427882 */ /* 0x000fe20000000000 */
[----:B------:R-:W-:-:S05]  /*2e00*/  UMOV UR67, 0x10110010 ;  /* 0x1011001000437882 */ /* 0x000fca0000000000 */
.L_x_53:
[----:B-1----:R-:W1:Y:S02]  /*2e10*/  S2UR UR4, SR_CgaSize ;  /* 0x00000000000479c3 */ /* 0x002e640000008a00 */
[----:B-1----:R-:W-:-:S12]  /*2e20*/  UIMAD UR4, UR4, -0xa0, URZ ;  /* 0xffffff60040478a4 */ /* 0x002fd8000f8e02ff */
[----:B------:R-:W1:Y:S02]  /*2e30*/  LDCU UR4, c[0x0][UR4+0x2c0] ;  /* 0x00005800040477ac */ /* 0x000e640008000800 */
[----:B-1----:R-:W-:Y:S01]  /*2e40*/  UIADD3 UR56, UPT, UPT, UR4, UR56, URZ ;  /* 0x0000003804387290 */ /* 0x002fe2000fffe0ff */
[----:B------:R-:W-:Y:S11]  /*2e50*/  BRA.U UP1, `(.L_x_41) ;  /* 0x0000000d01887547 */ /* 0x000ff6000b800000 */
[----:B------:R-:W-:Y:S02]  /*2e60*/  SHF.L.U32 R6, R13, 0x1f, RZ ;  /* 0x0000001f0d067819 */ /* 0x000fe400000006ff */
[----:B------:R-:W-:Y:S02]  /*2e70*/  SHF.L.U32 R4, R12, 0x1f, RZ ;  /* 0x0000001f0c047819 */ /* 0x000fe400000006ff */
[----:B------:R-:W1:Y:S02]  /*2e80*/  SYNCS.PHASECHK.TRANS64.TRYWAIT P0, [UR18], R6 ;  /* 0x00000006ff0075a7 */ /* 0x000e640008001112 */
[----:B-1----:R-:W-:Y:S05]  /*2e90*/  @!P0 BRA `(.L_x_42) ;  /* 0x0000007c003c8947 */ /* 0x002fea0003800000 */
.L_x_110:
[----:B------:R-:W-:-:S09]  /*2ea0*/  ULEA UR11, UR10, UR18, 0x3 ;  /* 0x000000120a0b7291 */ /* 0x000fd2000f8e18ff */
[----:B------:R-:W2:Y:S02]  /*2eb0*/  SYNCS.PHASECHK.TRANS64.TRYWAIT P0, [UR11+0x10], R4 ;  /* 0x00001004ff0075a7 */ /* 0x000ea4000800110b */
[----:B--2---:R-:W-:Y:S05]  /*2ec0*/  @!P0 BRA `(.L_x_43) ;  /* 0x0000007c004c8947 */ /* 0x004fea0003800000 */
.L_x_112:
[----:B------:R-:W-:Y:S01]  /*2ed0*/  ULEA UR4, UR10, UR18, 0xd ;  /* 0x000000120a047291 */ /* 0x000fe2000f8e68ff */
[----:B-1----:R-:W-:Y:S01]  /*2ee0*/  IMAD.MOV.U32 R3, RZ, RZ, RZ ;  /* 0x000000ffff037224 */ /* 0x002fe200078e00ff */
[----:B------:R-:W-:Y:S01]  /*2ef0*/  UMOV UR14, 0x0 ;  /* 0x00000000000e7882 */ /* 0x000fe20000000000 */
[----:B------:R-:W-:Y:S01]  /*2f00*/  UMOV UR15, 0x10200010 ;  /* 0x10200010000f7882 */ /* 0x000fe20000000000 */
[----:B------:R-:W-:Y:S02]  /*2f10*/  UIADD3 UR4, UPT, UPT, UR4, 0x8800, URZ ;  /* 0x0000880004047890 */ /* 0x000fe4000fffe0ff */
[C---:B------:R-:W-:Y:S01]  /*2f20*/  R2UR UR12, R3.reuse ;  /* 0x00000000030c72ca */ /* 0x040fe200000e0000 */
[----:B------:R-:W-:Y:S01]  /*2f30*/  UMOV UR5, 0x40004040 ;  /* 0x4000404000057882 */ /* 0x000fe20000000000 */
[----:B------:R-:W-:Y:S01]  /*2f40*/  USHF.R.U32.HI UR4, URZ, 0x4, UR4 ;  /* 0x00000004ff047899 */ /* 0x000fe20008011604 */
[----:B------:R-:W-:Y:S01]  /*2f50*/  R2UR UR13, R3 ;  /* 0x00000000030d72ca */ /* 0x000fe200000e0000 */
[----:B------:R-:W-:-:S02]  /*2f60*/  UIADD3 UR11, UPT, UPT, UR11, 0xd0, URZ ;  /* 0x000000d00b0b7890 */ /* 0x000fc4000fffe0ff */
[----:B------:R-:W-:Y:S01]  /*2f70*/  ULOP3.LUT UR4, UR4, 0x3fc0, URZ, 0xc0, !UPT ;  /* 0x00003fc004047892 */ /* 0x000fe2000f8ec0ff */
[----:B------:R-:W-:Y:S01]  /*2f80*/  UMOV UR16, 0x0 ;  /* 0x0000000000107882 */ /* 0x000fe20000000000 */
[----:B------:R-:W-:Y:S02]  /*2f90*/  UMOV UR17, 0x10200010 ;  /* 0x1020001000117882 */ /* 0x000fe40000000000 */
[----:B------:R-:W-:Y:S01]  /*2fa0*/  ULOP3.LUT UR4, UR4, 0x10000, URZ, 0xfc, !UPT ;  /* 0x0001000004047892 */ /* 0x000fe2000f8efcff */
[----:B------:R-:W-:Y:S01]  /*2fb0*/  UMOV UR9, 0x40004040 ;  /* 0x4000404000097882 */ /* 0x000fe20000000000 */
[----:B------:R-:W-:Y:S02]  /*2fc0*/  UMOV UR7, 0x40004040 ;  /* 0x4000404000077882 */ /* 0x000fe40000000000 */
[----:B------:R-:W-:Y:S02]  /*2fd0*/  UIADD3 UR8, UPT, UPT, UR4, 0x2, URZ ;  /* 0x0000000204087890 */ /* 0x000fe4000fffe0ff */
[----:B------:R-:W-:-:S03]  /*2fe0*/  UIADD3 UR6, UPT, UPT, UR4, 0x4, URZ ;  /* 0x0000000404067890 */ /* 0x000fc6000fffe0ff */
[----:B------:R1:W-:Y:S02]  /*2ff0*/  UTCHMMA.2CTA gdesc[UR26], gdesc[UR4], tmem[UR12], tmem[UR14], idesc[UR15], !UPT ;  /* 0x00ff0e041a0075ea */ /* 0x0003e4000fa0000c */
[----:B-1----:R-:W-:Y:S01]  /*3000*/  R2UR UR14, R3 ;  /* 0x00000000030e72ca */ /* 0x002fe200000e0000 */
[----:B------:R-:W-:-:S12]  /*3010*/  UIADD3 UR4, UPT, UPT, UR4, 0x6, URZ ;  /* 0x0000000604047890 */ /* 0x000fd8000fffe0ff */
[----:B------:R1:W-:Y:S01]  /*3020*/  UTCHMMA.2CTA gdesc[UR24], gdesc[UR8], tmem[UR14], tmem[UR16], idesc[UR17], UPT ;  /* 0x00ff1008180075ea */ /* 0x0003e2000ba0000e */
[----:B------:R-:W-:Y:S01]  /*3030*/  UTCHMMA.2CTA gdesc[UR22], gdesc[UR6], tmem[UR13], tmem[UR16], idesc[UR17], UPT ;  /* 0x00ff1006160075ea */ /* 0x000fe2000ba0000d */
[----:B------:R2:W-:Y:S01]  /*3040*/  UTCHMMA.2CTA gdesc[UR20], gdesc[UR4], tmem[UR12], tmem[UR16], idesc[UR17], UPT ;  /* 0x00ff1004140075ea */ /* 0x0005e2000ba0000c */
[----:B-1----:R-:W-:Y:S01]  /*3050*/  UMOV UR9, 0x3 ;  /* 0x0000000300097882 */ /* 0x002fe20000000000 */
[----:B------:R-:W-:Y:S01]  /*3060*/  UIADD3 UR8, UPT, UPT, UR10, 0x1, URZ ;  /* 0x000000010a087890 */ /* 0x000fe2000fffe0ff */
[----:B------:R1:W-:Y:S01]  /*3070*/  UTCBAR.2CTA.MULTICAST [UR64], URZ, UR9 ;  /* 0x000000ff400073e9 */ /* 0x0003e20008200809 */
[----:B------:R1:W-:Y:S01]  /*3080*/  UTCBAR.2CTA.MULTICAST [UR11], URZ, UR63 ;  /* 0x000000ff0b0073e9 */ /* 0x0003e2000820083f */
[----:B--2---:R-:W-:Y:S01]  /*3090*/  UMOV UR4, URZ ;  /* 0x000000ff00047c82 */ /* 0x004fe20008000000 */
[----:B------:R-:W-:-:S04]  /*30a0*/  UISETP.NE.AND UP0, UPT, UR8, 0x18, UPT ;  /* 0x000000180800788c */ /* 0x000fc8000bf05270 */
[----:B------:R-:W-:Y:S02]  /*30b0*/  USEL UR6, URZ, 0x1, UP0 ;  /* 0x00000001ff067887 */ /* 0x000fe40008000000 */
[----:B------:R-:W-:Y:S02]  /*30c0*/  USEL UR15, UR8, URZ, UP0 ;  /* 0x000000ff080f7287 */ /* 0x000fe40008000000 */
[----:B------:R-:W-:Y:S02]  /*30d0*/  UISETP.GE.AND UP0, UPT, UR28, 0x1, UPT ;  /* 0x000000011c00788c */ /* 0x000fe4000bf06270 */
[----:B------:R-:W-:-:S07]  /*30e0*/  LOP3.LUT R12, R12, UR6, RZ, 0x3c, !PT ;  /* 0x000000060c0c7c12 */ /* 0x000fce000f8e3cff */
[----:B------:R-:W-:Y:S05]  /*30f0*/  BRA.U !UP0, `(.L_x_44) ;  /* 0x0000000508b47547 */ /* 0x000fea000b800000 */
[----:B------:R-:W-:Y:S02]  /*3100*/  HFMA2 R3, -RZ, RZ, 0, 0 ;  /* 0x00000000ff037431 */ /* 0x000fe400000001ff */
[----:B------:R-:W-:Y:S01]  /*3110*/  IMAD.MOV.U32 R6, RZ, RZ, RZ ;  /* 0x000000ffff067224 */ /* 0x000fe200078e00ff */
[----:B------:R-:W-:Y:S01]  /*3120*/  CS2R R4, SRZ ;  /* 0x0000000000047805 */ /* 0x000fe2000001ff00 */
[----:B------:R-:W-:Y:S01]  /*3130*/  UMOV UR4, URZ ;  /* 0x000000ff00047c82 */ /* 0x000fe20008000000 */
[----:B------:R-:W-:-:S05]  /*3140*/  UMOV UR19, URZ ;  /* 0x000000ff00137c82 */ /* 0x000fca0008000000 */
.L_x_49:
[----:B------:R-:W-:Y:S01]  /*3150*/  ULEA UR14, UR15, UR18, 0x3 ;  /* 0x000000120f0e7291 */ /* 0x000fe2000f8e18ff */
[----:B-1----:R-:W-:Y:S01]  /*3160*/  SHF.L.U32 R9, R12, 0x1f, RZ ;  /* 0x0000001f0c097819 */ /* 0x002fe200000006ff */
[----:B------:R-:W-:Y:S01]  /*3170*/  UISETP.NE.U32.AND UP0, UPT, UR4, URZ, UPT ;  /* 0x000000ff0400728c */ /* 0x000fe2000bf05070 */
[----:B------:R-:W-:Y:S06]  /*3180*/  SHF.L.U32 R11, R14, 0x1f, RZ ;  /* 0x0000001f0e0b7819 */ /* 0x000fec00000006ff */
[----:B--2---:R-:W2:Y:S02]  /*3190*/  SYNCS.PHASECHK.TRANS64.TRYWAIT P0, [UR14+0x10], R9 ;  /* 0x00001009ff0075a7 */ /* 0x004ea4000800110e */
[----:B--2---:R-:W-:Y:S05]  /*31a0*/  @!P0 BRA `(.L_x_45) ;  /* 0x0000007800b08947 */ /* 0x004fea0003800000 */
.L_x_114:
[----:B------:R-:W3:Y:S01]  /*31b0*/  SYNCS.PHASECHK.TRANS64.TRYWAIT P0, [UR18+0x198], R11 ;  /* 0x0001980bff0075a7 */ /* 0x000ee20008001112 */
[----:B------:R-:W-:Y:S01]  /*31c0*/  ULEA UR4, UR15, UR18, 0xd ;  /* 0x000000120f047291 */ /* 0x000fe2000f8e68ff */
[----:B------:R-:W-:Y:S01]  /*31d0*/  HFMA2 R8, -RZ, RZ, 0, 3.814697265625e-06 ;  /* 0x00000040ff087431 */ /* 0x000fe200000001ff */
[----:B--2---:R-:W-:Y:S02]  /*31e0*/  MOV R7, 0x100 ;  /* 0x0000010000077802 */ /* 0x004fe40000000f00 */
[----:B------:R-:W-:Y:S04]  /*31f0*/  UIADD3 UR4, UPT, UPT, UR4, 0x8800, URZ ;  /* 0x0000880004047890 */ /* 0x000fe8000fffe0ff */
[----:B------:R-:W-:Y:S04]  /*3200*/  USHF.R.U32.HI UR4, URZ, 0x4, UR4 ;  /* 0x00000004ff047899 */ /* 0x000fe80008011604 */
[----:B------:R-:W-:Y:S01]  /*3210*/  ULOP3.LUT UR8, UR4, 0x3fc0, URZ, 0xc0, !UPT ;  /* 0x00003fc004087892 */ /* 0x000fe2000f8ec0ff */
[----:B---3--:R-:W-:Y:S11]  /*3220*/  @!P0 BRA `(.L_x_46) ;  /* 0x0000007800ac8947 */ /* 0x008ff60003800000 */
.L_x_116:
[----:B-1----:R-:W-:Y:S01]  /*3230*/  R2UR UR11, R8 ;  /* 0x00000000080b72ca */ /* 0x002fe200000e0000 */
[----:B------:R-:W-:Y:S01]  /*3240*/  UIADD3 UR4, UPT, UPT, UR8, 0x40, URZ ;  /* 0x0000004008047890 */ /* 0x000fe2000fffe0ff */
[----:B------:R-:W-:Y:S01]  /*3250*/  R2UR UR12, R7 ;  /* 0x00000000070c72ca */ /* 0x000fe200000e0000 */
[----:B------:R-:W-:Y:S01]  /*3260*/  IMAD.MOV.U32 R8, RZ, RZ, 0x48 ;  /* 0x00000048ff087424 */ /* 0x000fe200078e00ff */
[----:B------:R-:W-:Y:S01]  /*3270*/  UMOV UR6, UR8 ;  /* 0x0000000800067c82 */ /* 0x000fe20008000000 */
[----:B------:R-:W-:Y:S01]  /*3280*/  IMAD.MOV.U32 R7, RZ, RZ, 0x100 ;  /* 0x00000100ff077424 */ /* 0x000fe200078e00ff */
[----:B------:R-:W-:Y:S01]  /*3290*/  UMOV UR7, 0x80004020 ;  /* 0x8000402000077882 */ /* 0x000fe20000000000 */
[----:B------:R-:W-:Y:S01]  /*32a0*/  UMOV UR5, 0x80004020 ;  /* 0x8000402000057882 */ /* 0x000fe20000000000 */
[----:B------:R-:W-:Y:S01]  /*32b0*/  R2UR UR10, R8 ;  /* 0x00000000080a72ca */ /* 0x000fe200000e0000 */
[----:B------:R-:W-:Y:S01]  /*32c0*/  IMAD.MOV.U32 R8, RZ, RZ, 0x50 ;  /* 0x00000050ff087424 */ /* 0x000fe200078e00ff */
[C---:B------:R-:W-:Y:S04]  /*32d0*/  R2UR UR13, R7.reuse ;  /* 0x00000000070d72ca */ /* 0x040fe800000e0000 */
[----:B------:R-:W-:Y:S01]  /*32e0*/  R2UR UR9, R8 ;  /* 0x00000000080972ca */ /* 0x000fe200000e0000 */
[----:B------:R1:W-:Y:S01]  /*32f0*/  UTCHMMA.2CTA tmem[UR11], gdesc[UR6], tmem[UR12], tmem[UR54], idesc[UR55], UP0 ;  /* 0x00ff36060b0079ea */ /* 0x0003e2000820000c */
[----:B------:R-:W-:Y:S07]  /*3300*/  IMAD.MOV.U32 R8, RZ, RZ, 0x58 ;  /* 0x00000058ff087424 */ /* 0x000fee00078e00ff */
[----:B------:R3:W-:Y:S01]  /*3310*/  UTCHMMA.2CTA tmem[UR10], gdesc[UR4], tmem[UR13], tmem[UR52], idesc[UR53], UPT ;  /* 0x00ff34040a0079ea */ /* 0x0007e2000ba0000d */
[C---:B-1----:R-:W-:Y:S01]  /*3320*/  R2UR UR12, R7.reuse ;  /* 0x00000000070c72ca */ /* 0x042fe200000e0000 */
[----:B------:R-:W-:Y:S01]  /*3330*/  UIADD3 UR6, UPT, UPT, UR8, 0x80, URZ ;  /* 0x0000008008067890 */ /* 0x000fe2000fffe0ff */
[----:B------:R-:W-:Y:S01]  /*3340*/  R2UR UR11, R8 ;  /* 0x00000000080b72ca */ /* 0x000fe200000e0000 */
[----:B------:R-:W-:Y:S01]  /*3350*/  IMAD.MOV.U32 R8, RZ, RZ, 0x60 ;  /* 0x00000060ff087424 */ /* 0x000fe200078e00ff */
[----:B---3--:R-:W-:Y:S04]  /*3360*/  UIADD3 UR4, UPT, UPT, UR8, 0xc0, URZ ;  /* 0x000000c008047890 */ /* 0x008fe8000fffe0ff */
[----:B------:R-:W-:Y:S01]  /*3370*/  R2UR UR10, R8 ;  /* 0x00000000080a72ca */ /* 0x000fe200000e0000 */
[----:B------:R-:W-:Y:S04]  /*3380*/  IMAD.MOV.U32 R8, RZ, RZ, 0x68 ;  /* 0x00000068ff087424 */ /* 0x000fe800078e00ff */
[----:B------:R1:W-:Y:S02]  /*3390*/  UTCHMMA.2CTA tmem[UR9], gdesc[UR6], tmem[UR12], tmem[UR50], idesc[UR51], UPT ;  /* 0x00ff3206090079ea */ /* 0x0003e4000ba0000c */
[----:B------:R3:W-:Y:S01]  /*33a0*/  UTCHMMA.2CTA tmem[UR11], gdesc[UR4], tmem[UR13], tmem[UR48], idesc[UR49], UPT ;  /* 0x00ff30040b0079ea */ /* 0x0007e2000ba0000d */
[----:B-1----:R-:W-:Y:S01]  /*33b0*/  R2UR UR9, R8 ;  /* 0x00000000080972ca */ /* 0x002fe200000e0000 */
[----:B------:R-:W-:Y:S01]  /*33c0*/  UIADD3 UR6, UPT, UPT, UR8, 0x100, URZ ;  /* 0x0000010008067890 */ /* 0x000fe2000fffe0ff */
[----:B------:R-:W-:Y:S01]  /*33d0*/  IMAD.MOV.U32 R8, RZ, RZ, 0x70 ;  /* 0x00000070ff087424 */ /* 0x000fe200078e00ff */
[----:B---3--:R-:W-:Y:S01]  /*33e0*/  R2UR UR11, R7 ;  /* 0x00000000070b72ca */ /* 0x008fe200000e0000 */
[----:B------:R-:W-:Y:S06]  /*33f0*/  UIADD3 UR4, UPT, UPT, UR8, 0x140, URZ ;  /* 0x0000014008047890 */ /* 0x000fec000fffe0ff */
[----:B------:R1:W-:Y:S06]  /*3400*/  UTCHMMA.2CTA tmem[UR10], gdesc[UR6], tmem[UR12], tmem[UR46], idesc[UR47], UPT ;  /* 0x00ff2e060a0079ea */ /* 0x0003ec000ba0000c */
[----:B------:R1:W-:Y:S01]  /*3410*/  UTCHMMA.2CTA tmem[UR9], gdesc[UR4], tmem[UR11], tmem[UR44], idesc[UR45], UPT ;  /* 0x00ff2c04090079ea */ /* 0x0003e2000ba0000b */
[----:B------:R-:W3:Y:S02]  /*3420*/  SYNCS.PHASECHK.TRANS64.TRYWAIT P0, [UR18+0x1a0], R11 ;  /* 0x0001a00bff0075a7 */ /* 0x000ee40008001112 */
[----:B-1-3--:R-:W-:Y:S05]  /*3430*/  @!P0 BRA `(.L_x_47) ;  /* 0x0000007800488947 */ /* 0x00afea0003800000 */
.L_x_118:
[----:B------:R-:W-:Y:S01]  /*3440*/  UIADD3 UR6, UPT, UPT, UR8, 0x180, URZ ;  /* 0x0000018008067890 */ /* 0x000fe2000fffe0ff */
[----:B------:R-:W-:Y:S01]  /*3450*/  R2UR UR12, R8 ;  /* 0x00000000080c72ca */ /* 0x000fe200000e0000 */
[----:B------:R-:W-:Y:S01]  /*3460*/  UIADD3 UR9, UPT, UPT, UR15, 0x1, URZ ;  /* 0x000000010f097890 */ /* 0x000fe2000fffe0ff */
[----:B------:R-:W-:Y:S01]  /*3470*/  R2UR UR13, R7 ;  /* 0x00000000070d72ca */ /* 0x000fe200000e0000 */
[----:B------:R-:W-:Y:S01]  /*3480*/  UMOV UR7, 0x80004020 ;  /* 0x8000402000077882 */ /* 0x000fe20000000000 */
[----:B------:R-:W-:Y:S01]  /*3490*/  IMAD.MOV.U32 R8, RZ, RZ, 0x78 ;  /* 0x00000078ff087424 */ /* 0x000fe200078e00ff */
[----:B------:R-:W-:Y:S01]  /*34a0*/  UISETP.NE.AND UP0, UPT, UR9, 0x18, UPT ;  /* 0x000000180900788c */ /* 0x000fe2000bf05270 */
[----:B------:R-:W-:Y:S01]  /*34b0*/  IMAD.MOV.U32 R7, RZ, RZ, 0x100 ;  /* 0x00000100ff077424 */ /* 0x000fe200078e00ff */
[----:B------:R-:W-:Y:S02]  /*34c0*/  UIADD3 UR4, UPT, UPT, UR8, 0x1c0, URZ ;  /* 0x000001c008047890 */ /* 0x000fe4000fffe0ff */
[----:B------:R-:W-:Y:S01]  /*34d0*/  USEL UR8, URZ, 0x1, UP0 ;  /* 0x00000001ff087887 */ /* 0x000fe20008000000 */
[----:B------:R-:W-:Y:S01]  /*34e0*/  R2UR UR10, R8 ;  /* 0x00000000080a72ca */ /* 0x000fe200000e0000 */
[----:B------:R-:W-:Y:S01]  /*34f0*/  UMOV UR5, 0x80004020 ;  /* 0x8000402000057882 */ /* 0x000fe20000000000 */
[----:B------:R-:W-:Y:S03]  /*3500*/  R2UR UR11, R7 ;  /* 0x00000000070b72ca */ /* 0x000fe600000e0000 */
[----:B------:R3:W-:Y:S01]  /*3510*/  UTCHMMA.2CTA tmem[UR12], gdesc[UR6], tmem[UR13], tmem[UR42], idesc[UR43], UPT ;  /* 0x00ff2a060c0079ea */ /* 0x0007e2000ba0000d */
[----:B------:R-:W-:Y:S05]  /*3520*/  LOP3.LUT R12, R12, UR8, RZ, 0x3c, !PT ;  /* 0x000000080c0c7c12 */ /* 0x000fea000f8e3cff */
[----:B-12---:R-:W-:Y:S04]  /*3530*/  IMAD.U32 R9, R12, -0x80000000, RZ ;  /* 0x800000000c097824 */ /* 0x006fe800078e00ff */
[----:B------:R1:W-:Y:S01]  /*3540*/  UTCHMMA.2CTA tmem[UR10], gdesc[UR4], tmem[UR11], tmem[UR40], idesc[UR41], UPT ;  /* 0x00ff28040a0079ea */ /* 0x0003e2000ba0000b */
[----:B---3--:R-:W-:Y:S02]  /*3550*/  UIADD3 UR6, UPT, UPT, UR14, 0xd0, URZ ;  /* 0x000000d00e067890 */ /* 0x008fe4000fffe0ff */
[----:B------:R-:W-:Y:S04]  /*3560*/  USEL UR14, UR9, URZ, UP0 ;  /* 0x000000ff090e7287 */ /* 0x000fe80008000000 */
[----:B------:R-:W-:Y:S03]  /*3570*/  ULEA UR15, UR14, UR18, 0x3 ;  /* 0x000000120e0f7291 */ /* 0x000fe6000f8e18ff */
[----:B------:R1:W-:Y:S06]  /*3580*/  UTCBAR.2CTA.MULTICAST [UR6], URZ, UR31 ;  /* 0x000000ff060073e9 */ /* 0x0003ec000820081f */
[----:B------:R-:W2:Y:S02]  /*3590*/  SYNCS.PHASECHK.TRANS64.TRYWAIT P0, [UR15+0x10], R9 ;  /* 0x00001009ff0075a7 */ /* 0x000ea4000800110f */
[----:B-12---:R-:W-:Y:S05]  /*35a0*/  @!P0 BRA `(.L_x_48) ;  /* 0x00000078000c8947 */ /* 0x006fea0003800000 */
.L_x_120:
[----:B------:R-:W-:Y:S01]  /*35b0*/  ULEA UR4, UR14, UR18, 0xd ;  /* 0x000000120e047291 */ /* 0x000fe2000f8e68ff */
[----:B------:R-:W-:Y:S01]  /*35c0*/  R2UR UR13, R6 ;  /* 0x00000000060d72ca */ /* 0x000fe200000e0000 */
[----:B------:R-:W-:Y:S01]  /*35d0*/  UIADD3 UR19, UPT, UPT, UR19, 0x1, URZ ;  /* 0x0000000113137890 */ /* 0x000fe2000fffe0ff */
[----:B------:R-:W-:Y:S01]  /*35e0*/  R2UR UR17, R5 ;  /* 0x00000000051172ca */ /* 0x000fe200000e0000 */
[----:B------:R-:W-:Y:S01]  /*35f0*/  UIADD3 UR4, UPT, UPT, UR4, 0x8800, URZ ;  /* 0x0000880004047890 */ /* 0x000fe2000fffe0ff */
[----:B------:R-:W-:Y:S01]  /*3600*/  R2UR UR16, R4 ;  /* 0x00000000041072ca */ /* 0x000fe200000e0000 */
[----:B------:R-:W-:Y:S01]  /*3610*/  UMOV UR11, 0x40004040 ;  /* 0x40004040000b7882 */ /* 0x000fe20000000000 */
[----:B------:R-:W-:Y:S01]  /*3620*/  UMOV UR9, 0x40004040 ;  /* 0x4000404000097882 */ /* 0x000fe20000000000 */
[----:B------:R-:W-:Y:S01]  /*3630*/  USHF.R.U32.HI UR4, URZ, 0x4, UR4 ;  /* 0x00000004ff047899 */ /* 0x000fe20008011604 */
[----:B------:R-:W-:Y:S01]  /*3640*/  R2UR UR12, R3 ;  /* 0x00000000030c72ca */ /* 0x000fe200000e0000 */
[----:B------:R-:W-:Y:S01]  /*3650*/  UMOV UR7, 0x40004040 ;  /* 0x4000404000077882 */ /* 0x000fe20000000000 */
[----:B------:R-:W-:Y:S01]  /*3660*/  UMOV UR5, 0x40004040 ;  /* 0x4000404000057882 */ /* 0x000fe20000000000 */
[----:B------:R-:W-:Y:S01]  /*3670*/  ULOP3.LUT UR4, UR4, 0x3fc0, URZ, 0xc0, !UPT ;  /* 0x00003fc004047892 */ /* 0x000fe2000f8ec0ff */
[----:B------:R-:W-:Y:S03]  /*3680*/  LOP3.LUT R14, R14, 0x1, RZ, 0x3c, !PT ;  /* 0x000000010e0e7812 */ /* 0x000fe600078e3cff */
[----:B------:R-:W-:Y:S04]  /*3690*/  ULOP3.LUT UR10, UR4, 0x10000, URZ, 0xfc, !UPT ;  /* 0x00010000040a7892 */ /* 0x000fe8000f8efcff */
[----:B------:R-:W-:Y:S02]  /*36a0*/  UIADD3 UR8, UPT, UPT, UR10, 0x2, URZ ;  /* 0x000000020a087890 */ /* 0x000fe4000fffe0ff */
[----:B------:R-:W-:Y:S02]  /*36b0*/  UIADD3 UR6, UPT, UPT, UR10, 0x4, URZ ;  /* 0x000000040a067890 */ /* 0x000fe4000fffe0ff */
[----:B------:R-:W-:Y:S01]  /*36c0*/  UIADD3 UR4, UPT, UPT, UR10, 0x6, URZ ;  /* 0x000000060a047890 */ /* 0x000fe2000fffe0ff */
[----:B------:R2:W-:Y:S04]  /*36d0*/  UTCHMMA.2CTA gdesc[UR26], gdesc[UR10], tmem[UR13], tmem[UR38], idesc[UR39], !UPT ;  /* 0x00ff260a1a0075ea */ /* 0x0005e8000fa0000d */
[----:B------:R3:W-:Y:S02]  /*36e0*/  UTCHMMA.2CTA gdesc[UR24], gdesc[UR8], tmem[UR17], tmem[UR36], idesc[UR37], UPT ;  /* 0x00ff2408180075ea */ /* 0x0007e4000ba00011 */
[----:B------:R-:W-:Y:S02]  /*36f0*/  UTCHMMA.2CTA gdesc[UR22], gdesc[UR6], tmem[UR16], tmem[UR34], idesc[UR35], UPT ;  /* 0x00ff2206160075ea */ /* 0x000fe4000ba00010 */
[----:B------:R4:W-:Y:S01]  /*3700*/  UTCHMMA.2CTA gdesc[UR20], gdesc[UR4], tmem[UR12], tmem[UR32], idesc[UR33], UPT ;  /* 0x00ff2004140075ea */ /* 0x0009e2000ba0000c */
[----:B--2---:R-:W-:Y:S02]  /*3710*/  UMOV UR10, 0x3 ;  /* 0x00000003000a7882 */ /* 0x004fe40000000000 */
[----:B------:R2:W-:Y:S01]  /*3720*/  UTCBAR.2CTA.MULTICAST [UR30], URZ, UR10 ;  /* 0x000000ff1e0073e9 */ /* 0x0005e2000820080a */
[----:B---3--:R-:W-:Y:S02]  /*3730*/  UIADD3 UR9, UPT, UPT, UR15, 0xd0, URZ ;  /* 0x000000d00f097890 */ /* 0x008fe4000fffe0ff */
[----:B------:R-:W-:Y:S01]  /*3740*/  UIADD3 UR8, UPT, UPT, UR14, 0x1, URZ ;  /* 0x000000010e087890 */ /* 0x000fe2000fffe0ff */
[----:B----4-:R-:W-:Y:S03]  /*3750*/  UMOV UR4, 0x1 ;  /* 0x0000000100047882 */ /* 0x010fe60000000000 */
[----:B------:R-:W-:Y:S03]  /*3760*/  UISETP.NE.AND UP0, UPT, UR8, 0x18, UPT ;  /* 0x000000180800788c */ /* 0x000fe6000bf05270 */
[----:B------:R2:W-:Y:S01]  /*3770*/  UTCBAR.2CTA.MULTICAST [UR9], URZ, UR29 ;  /* 0x000000ff090073e9 */ /* 0x0005e2000820081d */
[----:B------:R-:W-:Y:S02]  /*3780*/  USEL UR6, URZ, 0x1, UP0 ;  /* 0x00000001ff067887 */ /* 0x000fe40008000000 */
[----:B------:R-:W-:Y:S02]  /*3790*/  USEL UR15, UR8, URZ, UP0 ;  /* 0x000000ff080f7287 */ /* 0x000fe40008000000 */
[----:B------:R-:W-:Y:S02]  /*37a0*/  UISETP.NE.AND UP0, UPT, UR19, UR28, UPT ;  /* 0x0000001c1300728c */ /* 0x000fe4000bf05270 */
[----:B------:R-:W-:Y:S07]  /*37b0*/  LOP3.LUT R12, R12, UR6, RZ, 0x3c, !PT ;  /* 0x000000060c0c7c12 */ /* 0x000fee000f8e3cff */
[----:B------:R-:W-:Y:S05]  /*37c0*/  BRA.U UP0, `(.L_x_49) ;  /* 0xfffffff900607547 */ /* 0x000fea000b83ffff */
.L_x_44:
[----:B-12---:R-:W-:Y:S01]  /*37d0*/  ULEA UR9, UR15, UR18, 0x3 ;  /* 0x000000120f097291 */ /* 0x006fe2000f8e18ff */
[----:B------:R-:W-:Y:S01]  /*37e0*/  SHF.L.U32 R4, R12, 0x1f, RZ ;  /* 0x0000001f0c047819 */ /* 0x000fe200000006ff */
[----:B------:R1:W-:Y:S01]  /*37f0*/  UTCBAR.2CTA.MULTICAST [UR62], URZ, UR60 ;  /* 0x000000ff3e0073e9 */ /* 0x0003e2000820083c */
[----:B------:R-:W-:Y:S01]  /*3800*/  UISETP.NE.U32.AND UP0, UPT, UR4, URZ, UPT ;  /* 0x000000ff0400728c */ /* 0x000fe2000bf05070 */
[----:B------:R-:W-:-:S05]  /*3810*/  SHF.L.U32 R6, R14, 0x1f, RZ ;  /* 0x0000001f0e067819 */ /* 0x000fca00000006ff */
[----:B------:R-:W2:Y:S02]  /*3820*/  SYNCS.PHASECHK.TRANS64.TRYWAIT P0, [UR9+0x10], R4 ;  /* 0x00001004ff0075a7 */ /* 0x000ea40008001109 */
[----:B-12---:R-:W-:Y:S05]  /*3830*/  @!P0 BRA `(.L_x_50) ;  /* 0x0000007400848947 */ /* 0x006fea0003800000 */
.L_x_122:
[----:B------:R-:W2:Y:S01]  /*3840*/  SYNCS.PHASECHK.TRANS64.TRYWAIT P0, [UR18+0x198], R6 ;  /* 0x00019806ff0075a7 */ /* 0x000ea20008001112 */
[----:B------:R-:W-:Y:S01]  /*3850*/  ULEA UR8, UR15, UR18, 0xd ;  /* 0x000000120f087291 */ /* 0x000fe2000f8e68ff */
[----:B------:R-:W-:Y:S01]  /*3860*/  HFMA2 R4, -RZ, RZ, 0, 3.814697265625e-06 ;  /* 0x00000040ff047431 */ /* 0x000fe200000001ff */
[----:B-1----:R-:W-:Y:S02]  /*3870*/  MOV R3, 0x100 ;  /* 0x0000010000037802 */ /* 0x002fe40000000f00 */
[----:B------:R-:W-:-:S04]  /*3880*/  UIADD3 UR8, UPT, UPT, UR8, 0x8800, URZ ;  /* 0x0000880008087890 */ /* 0x000fc8000fffe0ff */
[----:B------:R-:W-:-:S04]  /*3890*/  USHF.R.U32.HI UR8, URZ, 0x4, UR8 ;  /* 0x00000004ff087899 */ /* 0x000fc80008011608 */
[----:B------:R-:W-:Y:S01]  /*38a0*/  ULOP3.LUT UR8, UR8, 0x3fc0, URZ, 0xc0, !UPT ;  /* 0x00003fc008087892 */ /* 0x000fe2000f8ec0ff */
[----:B--2---:R-:W-:Y:S11]  /*38b0*/  @!P0 BRA `(.L_x_51) ;  /* 0x0000007400808947 */ /* 0x004ff60003800000 */
.L_x_124:
[----:B------:R-:W-:Y:S01]  /*38c0*/  R2UR UR12, R4 ;  /* 0x00000000040c72ca */ /* 0x000fe200000e0000 */
[----:B------:R-:W-:Y:S01]  /*38d0*/  IMAD.MOV.U32 R4, RZ, RZ, 0x48 ;  /* 0x00000048ff047424 */ /* 0x000fe200078e00ff */
[----:B------:R-:W-:Y:S01]  /*38e0*/  R2UR UR13, R3 ;  /* 0x00000000030d72ca */ /* 0x000fe200000e0000 */
[----:B------:R-:W-:Y:S01]  /*38f0*/  UMOV UR10, 0x0 ;  /* 0x00000000000a7882 */ /* 0x000fe20000000000 */
[----:B------:R-:W-:Y:S01]  /*3900*/  UMOV UR11, 0x10110010 ;  /* 0x10110010000b7882 */ /* 0x000fe20000000000 */
[----:B------:R-:W-:Y:S01]  /*3910*/  UMOV UR6, UR8 ;  /* 0x0000000800067c82 */ /* 0x000fe20008000000 */
[----:B------:R-:W-:Y:S01]  /*3920*/  UMOV UR7, 0x80004020 ;  /* 0x8000402000077882 */ /* 0x000fe20000000000 */
[----:B------:R-:W-:Y:S01]  /*3930*/  IMAD.MOV.U32 R3, RZ, RZ, 0x100 ;  /* 0x00000100ff037424 */ /* 0x000fe200078e00ff */
[----:B------:R-:W-:Y:S01]  /*3940*/  UIADD3 UR4, UPT, UPT, UR8, 0x40, URZ ;  /* 0x0000004008047890 */ /* 0x000fe2000fffe0ff */
[----:B------:R-:W-:Y:S01]  /*3950*/  UMOV UR16, 0x0 ;  /* 0x0000000000107882 */ /* 0x000fe20000000000 */
[----:B------:R-:W-:-:S02]  /*3960*/  UMOV UR17, 0x10110010 ;  /* 0x1011001000117882 */ /* 0x000fc40000000000 */
[C---:B------:R-:W-:Y:S01]  /*3970*/  R2UR UR14, R3.reuse ;  /* 0x00000000030e72ca */ /* 0x040fe200000e0000 */
[----:B------:R-:W-:Y:S02]  /*3980*/  UMOV UR5, 0x80004020 ;  /* 0x8000402000057882 */ /* 0x000fe40000000000 */
[----:B------:R2:W-:Y:S02]  /*3990*/  UTCHMMA.2CTA tmem[UR12], gdesc[UR6], tmem[UR13], tmem[UR10], idesc[UR11], UP0 ;  /* 0x00ff0a060c0079ea */ /* 0x0005e4000820000d */
[----:B--2---:R-:W-:Y:S01]  /*39a0*/  R2UR UR11, R4 ;  /* 0x00000000040b72ca */ /* 0x004fe200000e0000 */
[----:B------:R-:W-:Y:S01]  /*39b0*/  IMAD.MOV.U32 R4, RZ, RZ, 0x50 ;  /* 0x00000050ff047424 */ /* 0x000fe200078e00ff */
[----:B------:R-:W-:Y:S01]  /*39c0*/  R2UR UR13, R3 ;  /* 0x00000000030d72ca */ /* 0x000fe200000e0000 */
[----:B------:R-:W-:-:S03]  /*39d0*/  UIADD3 UR6, UPT, UPT, UR8, 0x80, URZ ;  /* 0x0000008008067890 */ /* 0x000fc6000fffe0ff */
[----:B------:R-:W-:Y:S01]  /*39e0*/  R2UR UR10, R4 ;  /* 0x00000000040a72ca */ /* 0x000fe200000e0000 */
[----:B------:R-:W-:-:S05]  /*39f0*/  IMAD.MOV.U32 R4, RZ, RZ, 0x58 ;  /* 0x00000058ff047424 */ /* 0x000fca00078e00ff */
[----:B------:R-:W-:Y:S01]  /*3a00*/  R2UR UR12, R4 ;  /* 0x00000000040c72ca */ /* 0x000fe200000e0000 */
[----:B------:R2:W-:Y:S01]  /*3a10*/  UTCHMMA.2CTA tmem[UR11], gdesc[UR4], tmem[UR14], tmem[UR16], idesc[UR17], UPT ;  /* 0x00ff10040b0079ea */ /* 0x0005e2000ba0000e */
[----:B------:R-:W-:-:S05]  /*3a20*/  IMAD.MOV.U32 R4, RZ, RZ, 0x60 ;  /* 0x00000060ff047424 */ /* 0x000fca00078e00ff */
[----:B------:R3:W-:Y:S01]  /*3a30*/  UTCHMMA.2CTA tmem[UR10], gdesc[UR6], tmem[UR13], tmem[UR76], idesc[UR77], UPT ;  /* 0x00ff4c060a0079ea */ /* 0x0007e2000ba0000d */
[----:B--2---:R-:W-:Y:S01]  /*3a40*/  UIADD3 UR4, UPT, UPT, UR8, 0xc0, URZ ;  /* 0x000000c008047890 */ /* 0x004fe2000fffe0ff */
[----:B------:R-:W-:Y:S01]  /*3a50*/  R2UR UR11, R4 ;  /* 0x00000000040b72ca */ /* 0x000fe200000e0000 */
[----:B------:R-:W-:Y:S01]  /*3a60*/  IMAD.MOV.U32 R4, RZ, RZ, 0x68 ;  /* 0x00000068ff047424 */ /* 0x000fe200078e00ff */
[----:B---3--:R-:W-:-:S04]  /*3a70*/  UIADD3 UR6, UPT, UPT, UR8, 0x100, URZ ;  /* 0x0000010008067890 */ /* 0x008fc8000fffe0ff */
[----:B------:R-:W-:Y:S01]  /*3a80*/  R2UR UR10, R4 ;  /* 0x00000000040a72ca */ /* 0x000fe200000e0000 */
[----:B------:R-:W-:Y:S01]  /*3a90*/  IMAD.MOV.U32 R4, RZ, RZ, 0x70 ;  /* 0x00000070ff047424 */ /* 0x000fe200078e00ff */
[----:B------:R2:W-:Y:S05]  /*3aa0*/  UTCHMMA.2CTA tmem[UR12], gdesc[UR4], tmem[UR14], tmem[UR74], idesc[UR75], UPT ;  /* 0x00ff4a040c0079ea */ /* 0x0005ea000ba0000e */
[----:B------:R3:W-:Y:S01]  /*3ab0*/  UTCHMMA.2CTA tmem[UR11], gdesc[UR6], tmem[UR13], tmem[UR72], idesc[UR73], UPT ;  /* 0x00ff48060b0079ea */ /* 0x0007e2000ba0000d */
[----:B--2---:R-:W-:Y:S01]  /*3ac0*/  R2UR UR12, R3 ;  /* 0x00000000030c72ca */ /* 0x004fe200000e0000 */
[----:B------:R-:W-:-:S12]  /*3ad0*/  UIADD3 UR4, UPT, UPT, UR8, 0x140, URZ ;  /* 0x0000014008047890 */ /* 0x000fd8000fffe0ff */
[----:B------:R3:W-:Y:S01]  /*3ae0*/  UTCHMMA.2CTA tmem[UR10], gdesc[UR4], tmem[UR12], tmem[UR70], idesc[UR71], UPT ;  /* 0x00ff46040a0079ea */ /* 0x0007e2000ba0000c */
[----:B------:R-:W2:Y:S02]  /*3af0*/  SYNCS.PHASECHK.TRANS64.TRYWAIT P0, [UR18+0x1a0], R6 ;  /* 0x0001a006ff0075a7 */ /* 0x000ea40008001112 */
[----:B--23--:R-:W-:Y:S05]  /*3b00*/  @!P0 BRA `(.L_x_52) ;  /* 0x0000007400088947 */ /* 0x00cfea0003800000 */
.L_x_126:
[----:B------:R-:W-:Y:S01]  /*3b10*/  R2UR UR10, R4 ;  /* 0x00000000040a72ca */ /* 0x000fe200000e0000 */
[----:B------:R-:W-:Y:S01]  /*3b20*/  IMAD.MOV.U32 R4, RZ, RZ, 0x78 ;  /* 0x00000078ff047424 */ /* 0x000fe200078e00ff */
[----:B------:R-:W-:Y:S01]  /*3b30*/  R2UR UR13, R3 ;  /* 0x00000000030d72ca */ /* 0x000fe200000e0000 */
[----:B------:R-:W-:Y:S01]  /*3b40*/  IMAD.MOV.U32 R3, RZ, RZ, 0x100 ;  /* 0x00000100ff037424 */ /* 0x000fe200078e00ff */
[----:B------:R-:W-:Y:S01]  /*3b50*/  UIADD3 UR6, UPT, UPT, UR8, 0x180, URZ ;  /* 0x0000018008067890 */ /* 0x000fe2000fffe0ff */
[----:B------:R-:W-:Y:S01]  /*3b60*/  LOP3.LUT R13, R13, 0x1, RZ, 0x3c, !PT ;  /* 0x000000010d0d7812 */ /* 0x000fe200078e3cff */
[----:B------:R-:W-:Y:S01]  /*3b70*/  UIADD3 UR4, UPT, UPT, UR8, 0x1c0, URZ ;  /* 0x000001c008047890 */ /* 0x000fe2000fffe0ff */
[----:B------:R-:W-:Y:S01]  /*3b80*/  R2UR UR11, R4 ;  /* 0x00000000040b72ca */ /* 0x000fe200000e0000 */
[----:B------:R-:W-:Y:S01]  /*3b90*/  UIADD3 UR8, UPT, UPT, UR9, 0xd0, URZ ;  /* 0x000000d009087890 */ /* 0x000fe2000fffe0ff */
[----:B------:R-:W-:Y:S01]  /*3ba0*/  R2UR UR12, R3 ;  /* 0x00000000030c72ca */ /* 0x000fe200000e0000 */
[----:B------:R-:W-:Y:S01]  /*3bb0*/  UMOV UR7, 0x80004020 ;  /* 0x8000402000077882 */ /* 0x000fe20000000000 */
[----:B------:R-:W-:Y:S01]  /*3bc0*/  UMOV UR5, 0x80004020 ;  /* 0x8000402000057882 */ /* 0x000fe20000000000 */
[----:B------:R-:W-:Y:S01]  /*3bd0*/  UMOV UR14, 0x3 ;  /* 0x00000003000e7882 */ /* 0x000fe20000000000 */
[----:B------:R-:W-:-:S02]  /*3be0*/  LOP3.LUT R14, R14, 0x1, RZ, 0x3c, !PT ;  /* 0x000000010e0e7812 */ /* 0x000fc400078e3cff */
[----:B------:R2:W-:Y:S07]  /*3bf0*/  UTCHMMA.2CTA tmem[UR10], gdesc[UR6], tmem[UR13], tmem[UR68], idesc[UR69], UPT ;  /* 0x00ff44060a0079ea */ /* 0x0005ee000ba0000d */
[----:B------:R3:W-:Y:S01]  /*3c00*/  UTCHMMA.2CTA tmem[UR11], gdesc[UR4], tmem[UR12], tmem[UR66], idesc[UR67], UPT ;  /* 0x00ff42040b0079ea */ /* 0x0007e2000ba0000c */
[----:B------:R3:W-:Y:S01]  /*3c10*/  UTCBAR.2CTA.MULTICAST [UR61], URZ, UR14 ;  /* 0x000000ff3d0073e9 */ /* 0x0007e2000820080e */
[----:B------:R3:W-:Y:S01]  /*3c20*/  UTCBAR.2CTA.MULTICAST [UR8], URZ, UR59 ;  /* 0x000000ff080073e9 */ /* 0x0007e2000820083b */
[----:B--2---:R-:W-:-:S04]  /*3c30*/  UIADD3 UR6, UPT, UPT, UR15, 0x1, URZ ;  /* 0x000000010f067890 */ /* 0x004fc8000fffe0ff */
[----:B------:R-:W-:-:S04]  /*3c40*/  UISETP.NE.AND UP0, UPT, UR6, 0x18, UPT ;  /* 0x000000180600788c */ /* 0x000fc8000bf05270 */
[----:B------:R-:W-:Y:S02]  /*3c50*/  USEL UR7, URZ, 0x1, UP0 ;  /* 0x00000001ff077887 */ /* 0x000fe40008000000 */
[----:B------:R-:W-:-:S04]  /*3c60*/  USEL UR10, UR6, URZ, UP0 ;  /* 0x000000ff060a7287 */ /* 0x000fc80008000000 */
[----:B------:R-:W-:-:S08]  /*3c70*/  LOP3.LUT R12, R12, UR7, RZ, 0x3c, !PT ;  /* 0x000000070c0c7c12 */ /* 0x000fd0000f8e3cff */
.L_x_41:
[----:B---3--:R-:W2:Y:S02]  /*3c80*/  LDCU UR4, c[0x0][0x624] ;  /* 0x0000c480ff0477ac */ /* 0x008ea40008000800 */
[----:B--2---:R-:W-:-:S09]  /*3c90*/  UISETP.GE.AND UP0, UPT, UR56, UR4, UPT ;  /* 0x000000043800728c */ /* 0x004fd2000bf06270 */
[----:B------:R-:W-:Y:S05]  /*3ca0*/  BRA.U !UP0, `(.L_x_53) ;  /* 0xfffffff108587547 */ /* 0x000fea000b83ffff */
.L_x_40:
[----:B------:R-:W2:Y:S01]  /*3cb0*/  S2UR UR5, SR_CgaCtaId ;  /* 0x00000000000579c3 */ /* 0x000ea20000008800 */
[----:B------:R-:W-:Y:S01]  /*3cc0*/  ELECT P0, URZ, PT ;  /* 0x0000000000ff782f */ /* 0x000fe20003800000 */
[----:B------:R-:W-:Y:S01]  /*3cd0*/  IMAD.MOV.U32 R3, RZ, RZ, 0x1 ;  /* 0x00000001ff037424 */ /* 0x000fe200078e00ff */
[----:B------:R-:W-:-:S05]  /*3ce0*/  UIADD3 UR4, UPT, UPT, UR18, 0x200, URZ ;  /* 0x0000020012047890 */ /* 0x000fca000fffe0ff */
[----:B------:R-:W-:Y:S08]  /*3cf0*/  UVIRTCOUNT.DEALLOC.SMPOOL 0x80 ;  /* 0x000000800000784c */ /* 0x000ff00000000000 */
[----:B------:R-:W3:Y:S01]  /*3d00*/  S2UR UR6, SR_CgaCtaId ;  /* 0x00000000000679c3 */ /* 0x000ee20000008800 */
[----:B------:R-:W-:Y:S01]  /*3d10*/  IMAD.U32 R4, RZ, RZ, UR4 ;  /* 0x00000004ff047e24 */ /* 0x000fe2000f8e00ff */
[----:B-1----:R-:W-:Y:S01]  /*3d20*/  @P0 MOV R5, 0x40 ;  /* 0x0000004000050802 */ /* 0x002fe20000000f00 */
[----:B--2---:R-:W-:-:S05]  /*3d30*/  @P0 IMAD.U32 R10, RZ, RZ, UR5 ;  /* 0x00000005ff0a0e24 */ /* 0x004fca000f8e00ff */
[C---:B------:R-:W-:Y:S02]  /*3d40*/  @P0 LEA R5, R10.reuse, R5, 0x18 ;  /* 0x000000050a050211 */ /* 0x040fe400078ec0ff */
[----:B------:R-:W-:-:S03]  /*3d50*/  LOP3.LUT R10, R10, 0x1, RZ, 0x3c, !PT ;  /* 0x000000010a0a7812 */ /* 0x000fc600078e3cff */
[----:B------:R1:W-:Y:S01]  /*3d60*/  @P0 STS.U8 [R5], R3 ;  /* 0x0000000305000388 */ /* 0x0003e20000000000 */
[----:B------:R-:W-:Y:S01]  /*3d70*/  PRMT R10, R10, 0x654, R4 ;  /* 0x000006540a0a7816 */ /* 0x000fe20000000004 */
[----:B------:R-:W-:Y:S01]  /*3d80*/  IMAD.MOV.U32 R4, RZ, RZ, 0x1 ;  /* 0x00000001ff047424 */ /* 0x000fe200078e00ff */
[----:B------:R-:W-:Y:S06]  /*3d90*/  BAR.SYNC.DEFER_BLOCKING 0x2, 0x120 ;  /* 0x0084800000007b1d */ /* 0x000fec0000010000 */
[----:B------:R1:W-:Y:S01]  /*3da0*/  SYNCS.ARRIVE.TRANS64.RED.ART0 RZ, [R10+URZ], R4 ;  /* 0x000000040aff79a7 */ /* 0x0003e200085004ff */
[----:B------:R-:W2:Y:S02]  /*3db0*/  SYNCS.PHASECHK.TRANS64.TRYWAIT P0, [UR18+0x200], RZ ;  /* 0x000200ffff0075a7 */ /* 0x000ea40008001112 */
[----:B-123--:R-:W-:Y:S05]  /*3dc0*/  @!P0 BRA `(.L_x_54) ;  /* 0x0000007000748947 */ /* 0x00efea0003800000 */
.L_x_128:
[----:B------:R-:W-:Y:S01]  /*3dd0*/  NOP ;  /* 0x0000000000007918 */ /* 0x000fe20000000000 */
[----:B------:R-:W-:Y:S01]  /*3de0*/  UMOV UR4, 0x50 ;  /* 0x0000005000047882 */ /* 0x000fe20000000000 */
[----:B------:R-:W-:Y:S01]  /*3df0*/  LOP3.LUT R7, R15, 0xffff, RZ, 0xc0, !PT ;  /* 0x0000ffff0f077812 */ /* 0x000fe200078ec0ff */
[----:B------:R-:W-:Y:S01]  /*3e00*/  ULEA UR6, UR6, UR4, 0x18 ;  /* 0x0000000406067291 */ /* 0x000fe2000f8ec0ff */
[----:B------:R-:W-:Y:S02]  /*3e10*/  IMAD.MOV.U32 R5, RZ, RZ, 0xffff ;  /* 0x0000ffffff057424 */ /* 0x000fe400078e00ff */
[----:B------:R-:W-:-:S04]  /*3e20*/  SHF.R.U32.HI R7, RZ, 0x5, R7 ;  /* 0x00000005ff077819 */ /* 0x000fc80000011607 */
[----:B------:R-:W-:Y:S01]  /*3e30*/  SHF.L.U32 R5, R5, R7, RZ ;  /* 0x0000000705057219 */ /* 0x000fe200000006ff */
[----:B------:R-:W-:Y:S01]  /*3e40*/  VIADD R6, R7, 0x10 ;  /* 0x0000001007067836 */ /* 0x000fe20000000000 */
[----:B-1----:R-:W1:Y:S04]  /*3e50*/  LDS R3, [UR6] ;  /* 0x00000006ff037984 */ /* 0x002e680008000800 */
[----:B------:R-:W-:-:S04]  /*3e60*/  SHF.L.U32 R6, R4, R6, RZ ;  /* 0x0000000604067219 */ /* 0x000fc800000006ff */
[----:B------:R-:W-:-:S04]  /*3e70*/  LOP3.LUT R6, R6, R5, RZ, 0xfc, !PT ;  /* 0x0000000506067212 */ /* 0x000fc800078efcff */
[C---:B------:R-:W-:Y:S02]  /*3e80*/  LOP3.LUT R5, R6.reuse, 0xffff, RZ, 0xc0, !PT ;  /* 0x0000ffff06057812 */ /* 0x040fe400078ec0ff */
[----:B-1----:R-:W-:-:S04]  /*3e90*/  LOP3.LUT R4, R6, 0xffff, R3, 0x80, !PT ;  /* 0x0000ffff06047812 */ /* 0x002fc800078e8003 */
[----:B------:R-:W-:-:S13]  /*3ea0*/  ISETP.NE.AND P0, PT, R4, R5, PT ;  /* 0x000000050400720c */ /* 0x000fda0003f05270 */
[----:B------:R-:W-:Y:S05]  /*3eb0*/  @P0 BRA `(.L_x_55) ;  /* 0x0000000000500947 */ /* 0x000fea0003800000 */
[----:B------:R-:W-:Y:S02]  /*3ec0*/  SHF.R.U32.HI R3, RZ, 0x10, R3 ;  /* 0x00000010ff037819 */ /* 0x000fe40000011603 */
[----:B------:R-:W-:-:S04]  /*3ed0*/  SHF.R.U32.HI R4, RZ, 0x10, R6 ;  /* 0x00000010ff047819 */ /* 0x000fc80000011606 */
[----:B------:R-:W-:-:S04]  /*3ee0*/  LOP3.LUT R3, R3, R4, RZ, 0xc0, !PT ;  /* 0x0000000403037212 */ /* 0x000fc800078ec0ff */
[----:B------:R-:W-:-:S13]  /*3ef0*/  ISETP.NE.AND P0, PT, R3, R4, PT ;  /* 0x000000040300720c */ /* 0x000fda0003f05270 */
[----:B------:R-:W-:Y:S05]  /*3f00*/  @P0 BRA `(.L_x_56) ;  /* 0x0000000000300947 */ /* 0x000fea0003800000 */
[----:B------:R-:W-:Y:S01]  /*3f10*/  R2UR UR4, R6 ;  /* 0x00000000060472ca */ /* 0x000fe200000e0000 */
[----:B------:R-:W1:-:S12]  /*3f20*/  S2R R4, SR_LANEID ;  /* 0x0000000000047919 */ /* 0x000e580000000000 */
[----:B------:R-:W-:-:S03]  /*3f30*/  ULOP3.LUT UR5, URZ, UR4, URZ, 0x33, !UPT ;  /* 0x00000004ff057292 */ /* 0x000fc6000f8e33ff */
[----:B------:R-:W-:Y:S02]  /*3f40*/  VOTEU.ANY UR4, UPT, PT ;  /* 0x0000000000047886 */ /* 0x000fe400038e0100 */
[----:B------:R-:W-:Y:S01]  /*3f50*/  UFLO.U32 UR4, UR4 ;  /* 0x00000004000472bd */ /* 0x000fe200080e0000 */
[----:B------:R-:W-:-:S04]  /*3f60*/  IMAD.U32 R3, RZ, RZ, UR5 ;  /* 0x00000005ff037e24 */ /* 0x000fc8000f8e00ff */
[----:B------:R-:W2:Y:S02]  /*3f70*/  REDUX UR7, R3 ;  /* 0x00000000030773c4 */ /* 0x000ea40000000000 */
[----:B------:R3:W-:Y:S01]  /*3f80*/  UTCATOMSWS.AND URZ, UR5 ;  /* 0x0000000500ff79e3 */ /* 0x0007e20008000000 */
[----:B-1----:R-:W-:Y:S01]  /*3f90*/  ISETP.EQ.U32.AND P0, PT, R4, UR4, PT ;  /* 0x0000000404007c0c */ /* 0x002fe2000bf02070 */
[----:B--2---:R-:W-:-:S12]  /*3fa0*/  IMAD.U32 R3, RZ, RZ, UR7 ;  /* 0x00000007ff037e24 */ /* 0x004fd8000f8e00ff */
[----:B------:R3:W-:Y:S01]  /*3fb0*/  @P0 ATOMS.AND RZ, [UR6], R3 ;  /* 0x00000003ffff098c */ /* 0x0007e2000a800006 */
[----:B------:R-:W-:Y:S05]  /*3fc0*/  BRA `(.L_x_57) ;  /* 0x0000000000147947 */ /* 0x000fea0003800000 */
.L_x_56:
[----:B------:R-:W-:Y:S02]  /*3fd0*/  MOV R4, 0x3ff0 ;  /* 0x00003ff000047802 */ /* 0x000fe40000000f00 */
[----:B------:R-:W-:Y:S05]  /*3fe0*/  CALL.REL.NOINC `($__internal_0_$__cuda_sm10x_tcgen05_guardrail_trap_col_being_dealloced_not_returned_by_alloc) ;  /* 0x0000007400107944 */ /* 0x000fea0003c00000 */
[----:B------:R-:W-:Y:S05]  /*3ff0*/  BRA `(.L_x_57) ;  /* 0x0000000000087947 */ /* 0x000fea0003800000 */
.L_x_55:
[----:B------:R-:W-:Y:S02]  /*4000*/  MOV R4, 0x4020 ;  /* 0x0000402000047802 */ /* 0x000fe40000000f00 */
[----:B------:R-:W-:Y:S05]  /*4010*/  CALL.REL.NOINC `($__internal_2_$__cuda_sm10x_tcgen05_guardrail_trap_unallocated_columns_being_dealloced) ;  /* 0x00000074001c7944 */ /* 0x000fea0003c00000 */
.L_x_57:
[----:B------:R-:W-:Y:S01]  /*4020*/  NOP ;  /* 0x0000000000007918 */ /* 0x000fe20000000000 */
[----:B------:R-:W-:Y:S05]  /*4030*/  BRA `(.L_x_58) ;  /* 0x0000000000047947 */ /* 0x000fea0003800000 */
.L_x_9:
[----:B------:R-:W-:Y:S01]  /*4040*/  NOP ;  /* 0x0000000000007918 */ /* 0x000fe20000000000 */
.L_x_58:
[C---:B------:R-:W-:Y:S02]  /*4050*/  ISETP.NE.AND P0, PT, R0.reuse, 0xc, PT ;  /* 0x0000000c0000780c */ /* 0x040fe40003f05270 */
[----:B------:R-:W-:-:S11]  /*4060*/  ISETP.NE.AND P1, PT, R0, 0xd, PT ;  /* 0x0000000d0000780c */ /* 0x000fd60003f25270 */
[----:B------:R-:W-:Y:S05]  /*4070*/  @P0 BRA `(.L_x_59) ;  /* 0x00000000002c0947 */ /* 0x000fea0003800000 */
[----:B------:R-:W4:Y:S01]  /*4080*/  S2UR UR6, SR_CgaCtaId ;  /* 0x00000000000679c3 */ /* 0x000f220000008800 */
[----:B------:R-:W-:Y:S01]  /*4090*/  UMOV UR4, 0x400 ;  /* 0x0000040000047882 */ /* 0x000fe20000000000 */
[----:B---3--:R-:W-:Y:S01]  /*40a0*/  UMOV UR5, 0x20 ;  /* 0x0000002000057882 */ /* 0x008fe20000000000 */
[----:B------:R-:W-:Y:S01]  /*40b0*/  ELECT P0, URZ, PT ;  /* 0x0000000000ff782f */ /* 0x000fe20003800000 */
[----:B----4-:R-:W-:Y:S02]  /*40c0*/  ULEA UR6, UR6, UR4, 0x18 ;  /* 0x0000000406067291 */ /* 0x010fe4000f8ec0ff */
[----:B------:R-:W-:-:S04]  /*40d0*/  UIADD3 UR4, UPT, UPT, -UR5, 0x100000, URZ ;  /* 0x0010000005047890 */ /* 0x000fc8000fffe1ff */
[----:B------:R-:W-:Y:S02]  /*40e0*/  USHF.L.U32 UR5, UR4, 0xb, URZ ;  /* 0x0000000b04057899 */ /* 0x000fe400080006ff */
[----:B------:R-:W-:Y:S01]  /*40f0*/  USHF.L.U32 UR4, UR4, 0x1, URZ ;  /* 0x0000000104047899 */ /* 0x000fe200080006ff */
[----:B------:R-:W3:Y:S11]  /*4100*/  FENCE.VIEW.ASYNC.S ;  /* 0x00000000000073c6 */ /* 0x000ef60000000000 */
[----:B---3--:R4:W3:Y:S02]  /*4110*/  SYNCS.EXCH.64 URZ, [UR6+0x200], UR4 ;  /* 0x0002000406ff75b2 */ /* 0x0088e40008000100 */
[----:B----4-:R-:W-:Y:S01]  /*4120*/  NOP ;  /* 0x0000000000007918 */ /* 0x010fe20000000000 */
.L_x_59:
[----:B------:R-:W-:Y:S01]  /*4130*/  NOP ;  /* 0x0000000000007918 */ /* 0x000fe20000000000 */
[----:B------:R-:W-:Y:S05]  /*4140*/  @P1 BRA `(.L_x_60) ;  /* 0x0000000400341947 */ /* 0x000fea0003800000 */
[----:B------:R-:W-:-:S08]  /*4150*/  NOP ;  /* 0x0000000000007918 */ /* 0x000fd00000000000 */
[----:B------:R-:W4:-:S00]  /*4160*/  USETMAXREG.DEALLOC.CTAPOOL 0x30 ;  /* 0x00000030000079c8 */ /* 0x000f0000080e0500 */
[----:B------:R-:W1:Y:S01]  /*4170*/  LDCU UR4, c[0x0][0x610] ;  /* 0x0000c200ff0477ac */ /* 0x000e620008000800 */
[----:B------:R-:W2:Y:S01]  /*4180*/  LDCU.U8 UR8, c[0x0][0x614] ;  /* 0x0000c280ff0877ac */ /* 0x000ea20008000000 */
[----:B------:R-:W5:Y:S01]  /*4190*/  LDCU.U8 UR6, c[0x0][0x615] ;  /* 0x0000c2a0ff0677ac */ /* 0x000f620008000000 */
[----:B------:R-:W3:Y:S02]  /*41a0*/  LDCU UR7, c[0x0][0x61c] ;  /* 0x0000c380ff0777ac */ /* 0x000ee40008000800 */
[----:B-1-3--:R-:W-:-:S04]  /*41b0*/  UIMAD.WIDE.U32 UR4, UR58, UR4, URZ ;  /* 0x000000043a0472a5 */ /* 0x00afc8000f8e00ff */
[----:B------:R-:W-:-:S04]  /*41c0*/  UIADD3 UR4, UPT, UPT, UR58, -UR5, URZ ;  /* 0x800000053a047290 */ /* 0x000fc8000fffe0ff */
[----:B--2---:R-:W-:Y:S01]  /*41d0*/  USHF.R.U32.HI UR4, URZ, UR8, UR4 ;  /* 0x00000008ff047299 */ /* 0x004fe20008011604 */
[----:B------:R-:W1:Y:S03]  /*41e0*/  LDCU.U8 UR8, c[0x0][0x620] ;  /* 0x0000c400ff0877ac */ /* 0x000e660008000000 */
[----:B------:R-:W-:-:S04]  /*41f0*/  UIADD3 UR4, UPT, UPT, UR5, UR4, URZ ;  /* 0x0000000405047290 */ /* 0x000fc8000fffe0ff */
[----:B-----5:R-:W-:Y:S01]  /*4200*/  USHF.R.U32.HI UR11, URZ, UR6, UR4 ;  /* 0x00000006ff0b7299 */ /* 0x020fe20008011604 */
[----:B------:R-:W2:Y:S03]  /*4210*/  LDCU UR6, c[0x0][0x624] ;  /* 0x0000c480ff0677ac */ /* 0x000ea60008000800 */
[----:B------:R-:W-:-:S07]  /*4220*/  UIMAD.WIDE.U32 UR4, UR11, UR7, URZ ;  /* 0x000000070b0472a5 */ /* 0x000fce000f8e00ff */
[----:B------:R-:W-:Y:S02]  /*4230*/  UMOV UR4, UR5 ;  /* 0x0000000500047c82 */ /* 0x000fe40008000000 */
[----:B------:R-:W-:-:S04]  /*4240*/  UIADD3 UR12, UPT, UPT, UR11, -UR4, URZ ;  /* 0x800000040b0c7290 */ /* 0x000fc8000fffe0ff */
[----:B-1----:R-:W-:Y:S02]  /*4250*/  USHF.R.U32.HI UR12, URZ, UR8, UR12 ;  /* 0x00000008ff0c7299 */ /* 0x002fe4000801160c */
[----:B--2---:R-:W-:Y:S02]  /*4260*/  UISETP.GE.AND UP0, UPT, UR58, UR6, UPT ;  /* 0x000000063a00728c */ /* 0x004fe4000bf06270 */
[----:B------:R-:W-:-:S07]  /*4270*/  UIADD3 UR12, UPT, UPT, UR4, UR12, URZ ;  /* 0x0000000c040c7290 */ /* 0x000fce000fffe0ff */
[----:B----4-:R-:W-:Y:S05]  /*4280*/  BRA.U UP0, `(.L_x_60) ;  /* 0x0000000100e47547 */ /* 0x010fea000b800000 */
[----:B------:R-:W-:Y:S01]  /*4290*/  S2UR UR13, SR_CgaCtaId ;  /* 0x00000000000d79c3 */ /* 0x000fe20000008800 */
[----:B------:R-:W1:Y:S01]  /*42a0*/  LDCU.64 UR6, c[0x0][0x348] ;  /* 0x00006900ff0677ac */ /* 0x000e620008000a00 */
[----:B------:R-:W-:Y:S01]  /*42b0*/  HFMA2 R5, -RZ, RZ, 0, 0 ;  /* 0x00000000ff057431 */ /* 0x000fe200000001ff */
[----:B------:R-:W-:Y:S01]  /*42c0*/  MOV R4, 0x1 ;  /* 0x0000000100047802 */ /* 0x000fe20000000f00 */
[----:B------:R-:W2:Y:S01]  /*42d0*/  LDCU UR9, c[0x0][0x618] ;  /* 0x0000c300ff0977ac */ /* 0x000ea20008000800 */
[----:B------:R-:W3:Y:S01]  /*42e0*/  LDCU UR5, c[0x0][0x60c] ;  /* 0x0000c180ff0577ac */ /* 0x000ee20008000800 */
[----:B------:R-:W-:Y:S01]  /*42f0*/  USHF.R.U32.HI UR12, URZ, UR65, UR12 ;  /* 0x00000041ff0c7299 */ /* 0x000fe2000801160c */
[----:B------:R-:W-:Y:S01]  /*4300*/  UMOV UR8, 0x400 ;  /* 0x0000040000087882 */ /* 0x000fe20000000000 */
[----:B------:R-:W-:Y:S02]  /*4310*/  UIADD3 UR10, UPT, UPT, -UR11, URZ, URZ ;  /* 0x000000ff0b0a7290 */ /* 0x000fe4000fffe1ff */
[----:B------:R-:W-:-:S02]  /*4320*/  UIADD3 UR4, UPT, UPT, -UR12, URZ, URZ ;  /* 0x000000ff0c047290 */ /* 0x000fc4000fffe1ff */
[----:B-1----:R-:W-:Y:S01]  /*4330*/  UIADD3 UR14, UP0, UPT, UR6, 0x200, URZ ;  /* 0x00000200060e7890 */ /* 0x002fe2000ff1e0ff */
[----:B------:R-:W1:Y:S02]  /*4340*/  S2UR UR21, SR_CgaSize ;  /* 0x00000000001579c3 */ /* 0x000e640000008a00 */
[----:B-1----:R-:W-:-:S12]  /*4350*/  UIMAD UR21, UR21, -0xa0, URZ ;  /* 0xffffff60151578a4 */ /* 0x002fd8000f8e02ff */
[----:B------:R-:W1:Y:S01]  /*4360*/  LDCU UR21, c[0x0][UR21+0x2c0] ;  /* 0x00005800151577ac */ /* 0x000e620008000800 */
[----:B------:R-:W-:Y:S02]  /*4370*/  ULEA UR13, UR13, UR8, 0x18 ;  /* 0x000000080d0d7291 */ /* 0x000fe4000f8ec0ff */
[----:B--2---:R-:W-:Y:S01]  /*4380*/  UIMAD UR11, UR9, UR4, UR11 ;  /* 0x00000004090b72a4 */ /* 0x004fe2000f8e020b */
[----:B------:R-:W2:Y:S01]  /*4390*/  LDCU UR18, c[0x0][0x624] ;  /* 0x0000c480ff1277ac */ /* 0x000ea20008000800 */
[----:B------:R-:W4:Y:S01]  /*43a0*/  LDCU UR20, c[0x0][0x610] ;  /* 0x0000c200ff1477ac */ /* 0x000f220008000800 */
[----:B------:R-:W5:Y:S01]  /*43b0*/  LDCU UR19, c[0x0][0x60c] ;  /* 0x0000c180ff1377ac */ /* 0x000f620008000800 */
[----:B------:R-:W1:Y:S01]  /*43c0*/  LDCU.64 UR16, c[0x0][0x618] ;  /* 0x0000c300ff1077ac */ /* 0x000e620008000a00 */
[----:B---3--:R-:W-:Y:S02]  /*43d0*/  UIMAD UR10, UR5, UR10, UR58 ;  /* 0x0000000a050a72a4 */ /* 0x008fe4000f8e023a */
[----:B------:R-:W-:-:S02]  /*43e0*/  UIADD3.X UR15, UPT, UPT, URZ, UR7, URZ, UP0, !UPT ;  /* 0x00000007ff0f7290 */ /* 0x000fc400087fe4ff */
[----:B------:R-:W-:Y:S01]  /*43f0*/  UIADD3 UR8, UPT, UPT, UR13, 0x800, URZ ;  /* 0x000008000d087890 */ /* 0x000fe2000fffe0ff */
[----:B------:R-:W-:Y:S01]  /*4400*/  UMOV UR4, UR58 ;  /* 0x0000003a00047c82 */ /* 0x000fe20008000000 */
[----:B------:R-:W-:-:S10]  /*4410*/  UMOV UR9, URZ ;  /* 0x000000ff00097c82 */ /* 0x000fd40008000000 */
.L_x_62:
[----:B------:R-:W-:Y:S01]  /*4420*/  SHF.L.U32 R6, R5, 0x1f, RZ ;  /* 0x0000001f05067819 */ /* 0x000fe200000006ff */
[----:B------:R-:W3:Y:S03]  /*4430*/  LDCU.U8 UR22, c[0x0][0x614] ;  /* 0x0000c280ff1677ac */ /* 0x000ee60008000000 */
[----:B------:R-:W5:Y:S01]  /*4440*/  SYNCS.PHASECHK.TRANS64.TRYWAIT P0, [UR13+0x1d0], R6 ;  /* 0x0001d006ff0075a7 */ /* 0x000f62000800110d */
[----:B-1----:R-:W-:Y:S02]  /*4450*/  UIADD3 UR4, UPT, UPT, UR21, UR4, URZ ;  /* 0x0000000415047290 */ /* 0x002fe4000fffe0ff */
[----:B------:R-:W-:Y:S02]  /*4460*/  ULEA UR10, UR10, UR57, 0x1 ;  /* 0x000000390a0a7291 */ /* 0x000fe4000f8e08ff */
[----:B----4-:R-:W-:Y:S02]  /*4470*/  UIMAD.WIDE.U32 UR6, UR4, UR20, URZ ;  /* 0x00000014040672a5 */ /* 0x010fe4000f8e00ff */
[----:B------:R-:W-:-:S05]  /*4480*/  USHF.L.U32 UR10, UR10, 0x7, URZ ;  /* 0x000000070a0a7899 */ /* 0x000fca00080006ff */
[----:B------:R-:W-:Y:S02]  /*4490*/  UMOV UR5, UR7 ;  /* 0x0000000700057c82 */ /* 0x000fe40008000000 */
[----:B------:R-:W-:-:S04]  /*44a0*/  UIADD3 UR6, UPT, UPT, UR4, -UR5, URZ ;  /* 0x8000000504067290 */ /* 0x000fc8000fffe0ff */
[----:B---3--:R-:W-:Y:S01]  /*44b0*/  USHF.R.U32.HI UR6, URZ, UR22, UR6 ;  /* 0x00000016ff067299 */ /* 0x008fe20008011606 */
[----:B-----5:R-:W-:Y:S11]  /*44c0*/  @!P0 BRA `(.L_x_61) ;  /* 0x0000006800cc8947 */ /* 0x020ff60003800000 */
.L_x_130:
[----:B------:R-:W3:Y:S01]  /*44d0*/  LDCU.U8 UR7, c[0x0][0x615] ;  /* 0x0000c2a0ff0777ac */ /* 0x000ee20008000000 */
[----:B------:R4:W-:Y:S01]  /*44e0*/  UTMASTG.4D [UR8], [UR14], desc[URZ] ;  /* 0x0000ff080e0073b5 */ /* 0x0009e20008019000 */
[----:B------:R-:W-:Y:S01]  /*44f0*/  LOP3.LUT R5, R5, 0x1, RZ, 0x3c, !PT ;  /* 0x0000000105057812 */ /* 0x000fe200078e3cff */
[----:B------:R-:W5:Y:S01]  /*4500*/  LDCU.U8 UR22, c[0x0][0x620] ;  /* 0x0000c400ff1677ac */ /* 0x000f620008000000 */
[----:B--2---:R-:W-:Y:S01]  /*4510*/  UISETP.GE.AND UP0, UPT, UR4, UR18, UPT ;  /* 0x000000120400728c */ /* 0x004fe2000bf06270 */
[----:B------:R0:W-:Y:S01]  /*4520*/  UTMACMDFLUSH ;  /* 0x00000000000079b7 */ /* 0x0001e20000000000 */
[----:B------:R-:W-:-:S04]  /*4530*/  DEPBAR.LE SB0, 0x0 ;  /* 0x000080000000791a */ /* 0x000fc80000000000 */
[----:B----4-:R-:W-:Y:S01]  /*4540*/  UIADD3 UR11, UPT, UPT, UR5, UR6, URZ ;  /* 0x00000006050b7290 */ /* 0x010fe2000fffe0ff */
[----:B------:R2:W-:Y:S03]  /*4550*/  SYNCS.ARRIVE.TRANS64.ART0 RZ, [UR13+0x1d8], R4 ;  /* 0x0001d804ffff79a7 */ /* 0x0005e6000850000d */
[----:B---3--:R-:W-:-:S04]  /*4560*/  USHF.R.U32.HI UR11, URZ, UR7, UR11 ;  /* 0x00000007ff0b7299 */ /* 0x008fc8000801160b */
[----:B------:R-:W-:-:S07]  /*4570*/  UIMAD.WIDE.U32 UR6, UR11, UR17, URZ ;  /* 0x000000110b0672a5 */ /* 0x000fce000f8e00ff */
[----:B------:R-:W-:Y:S02]  /*4580*/  UMOV UR5, UR7 ;  /* 0x0000000700057c82 */ /* 0x000fe40008000000 */
[----:B------:R-:W-:-:S04]  /*4590*/  UIADD3 UR6, UPT, UPT, UR11, -UR5, URZ ;  /* 0x800000050b067290 */ /* 0x000fc8000fffe0ff */
[----:B-----5:R-:W-:-:S04]  /*45a0*/  USHF.R.U32.HI UR6, URZ, UR22, UR6 ;  /* 0x00000016ff067299 */ /* 0x020fc80008011606 */
[----:B------:R-:W-:Y:S02]  /*45b0*/  UIADD3 UR5, UPT, UPT, UR5, UR6, URZ ;  /* 0x0000000605057290 */ /* 0x000fe4000fffe0ff */
[----:B------:R-:W-:Y:S02]  /*45c0*/  UIADD3 UR6, UPT, UPT, -UR11, URZ, URZ ;  /* 0x000000ff0b067290 */ /* 0x000fe4000fffe1ff */
[----:B------:R-:W-:Y:S02]  /*45d0*/  USHF.R.U32.HI UR12, URZ, UR65, UR5 ;  /* 0x00000041ff0c7299 */ /* 0x000fe40008011605 */
[----:B------:R-:W-:Y:S02]  /*45e0*/  UIMAD UR10, UR19, UR6, UR4 ;  /* 0x00000006130a72a4 */ /* 0x000fe4000f8e0204 */
[----:B------:R-:W-:-:S04]  /*45f0*/  UIADD3 UR5, UPT, UPT, -UR12, URZ, URZ ;  /* 0x000000ff0c057290 */ /* 0x000fc8000fffe1ff */
[----:B------:R-:W-:Y:S01]  /*4600*/  UIMAD UR11, UR16, UR5, UR11 ;  /* 0x00000005100b72a4 */ /* 0x000fe2000f8e020b */
[----:B--2---:R-:W-:Y:S11]  /*4610*/  BRA.U !UP0, `(.L_x_62) ;  /* 0xfffffffd08807547 */ /* 0x004ff6000b83ffff */
.L_x_60:
[----:B------:R-:W-:-:S13]  /*4620*/  ISETP.GT.AND P0, PT, R0, 0x3, PT ;  /* 0x000000030000780c */ /* 0x000fda0003f04270 */
[----:B------:R-:W-:Y:S05]  /*4630*/  @P0 BRA `(.L_x_63) ;  /* 0x0000004800840947 */ /* 0x000fea0003800000 */
[----:B------:R-:W-:Y:S01]  /*4640*/  NOP ;  /* 0x0000000000007918 */ /* 0x000fe20000000000 */
.L_x_64:
[----:B------:R-:W-:-:S08]  /*4650*/  NOP ;  /* 0x0000000000007918 */ /* 0x000fd00000000000 */
[----:B------:R-:W4:Y:S02]  /*4660*/  USETMAXREG.TRY_ALLOC.CTAPOOL UP0, 0xc8 ;  /* 0x000000c8000079c8 */ /* 0x000f240008000600 */
[----:B----4-:R-:W-:Y:S05]  /*4670*/  BRA.U !UP0, `(.L_x_64) ;  /* 0xfffffffd08f47547 */ /* 0x010fea000b83ffff */
[----:B------:R-:W4:Y:S01]  /*4680*/  LDCU UR6, c[0x0][0x38c] ;  /* 0x00007180ff0677ac */ /* 0x000f220008000800 */
[----:B------:R-:W-:Y:S01]  /*4690*/  HFMA2 R140, -RZ, RZ, 0, 5.9604644775390625e-08 ;  /* 0x00000001ff8c7431 */ /* 0x000fe200000001ff */
[----:B------:R-:W1:Y:S01]  /*46a0*/  LDCU UR7, c[0x0][0x624] ;  /* 0x0000c480ff0777ac */ /* 0x000e620008000800 */
[----:B----4-:R-:W-:Y:S02]  /*46b0*/  UIADD3 UR4, UPT, UPT, -UR6, URZ, URZ ;  /* 0x000000ff06047290 */ /* 0x010fe4000fffe1ff */
[----:B---3--:R-:W-:Y:S02]  /*46c0*/  UIADD3 UR5, UPT, UPT, UR6, -0x1, URZ ;  /* 0xffffffff06057890 */ /* 0x008fe4000fffe0ff */
[----:B------:R-:W-:Y:S02]  /*46d0*/  USHF.R.S32.HI UR4, URZ, 0x1f, UR4 ;  /* 0x0000001fff047899 */ /* 0x000fe40008011404 */
[----:B------:R-:W-:Y:S02]  /*46e0*/  UISETP.GT.AND UP0, UPT, UR6, URZ, UPT ;  /* 0x000000ff0600728c */ /* 0x000fe4000bf04270 */
[----:B------:R-:W-:-:S02]  /*46f0*/  USHF.R.S32.HI UR9, URZ, 0x1f, UR5 ;  /* 0x0000001fff097899 */ /* 0x000fc40008011405 */
[----:B------:R-:W-:Y:S02]  /*4700*/  ULEA.HI UR4, UR4, -UR6, URZ, 0x7 ;  /* 0x8000000604047291 */ /* 0x000fe4000f8f38ff */
[----:B------:R-:W-:Y:S02]  /*4710*/  ULEA.HI UR9, UR9, UR5, URZ, 0x7 ;  /* 0x0000000509097291 */ /* 0x000fe4000f8f38ff */
[----:B------:R-:W-:Y:S02]  /*4720*/  USHF.R.S32.HI UR4, URZ, 0x7, UR4 ;  /* 0x00000007ff047899 */ /* 0x000fe40008011404 */
[----:B------:R-:W-:Y:S02]  /*4730*/  USHF.R.S32.HI UR9, URZ, 0x7, UR9 ;  /* 0x00000007ff097899 */ /* 0x000fe40008011409 */
[----:B------:R-:W-:Y:S02]  /*4740*/  @!UP0 ULOP3.LUT UR9, URZ, UR4, URZ, 0x33, !UPT ;  /* 0x00000004ff098292 */ /* 0x000fe4000f8e33ff */
[----:B-1----:R-:W-:Y:S01]  /*4750*/  UISETP.GE.AND UP0, UPT, UR58, UR7, UPT ;  /* 0x000000073a00728c */ /* 0x002fe2000bf06270 */
[----:B------:R-:W-:Y:S08]  /*4760*/  BAR.SYNC.DEFER_BLOCKING 0x2, 0x120 ;  /* 0x0084800000007b1d */ /* 0x000ff00000010000 */
[----:B------:R-:W-:Y:S05]  /*4770*/  BRA.U UP0, `(.L_x_65) ;  /* 0x0000004900147547 */ /* 0x000fea000b800000 */
[----:B------:R-:W-:Y:S01]  /*4780*/  S2UR UR5, SR_CgaCtaId ;  /* 0x00000000000579c3 */ /* 0x000fe20000008800 */
[----:B------:R-:W-:Y:S01]  /*4790*/  UISETP.LT.AND UP0, UPT, URZ, UR9, UPT ;  /* 0x00000009ff00728c */ /* 0x000fe2000bf01270 */
[----:B------:R-:W-:Y:S01]  /*47a0*/  SHF.R.S32.HI R132, RZ, 0x1f, R0 ;  /* 0x0000001fff847819 */ /* 0x000fe20000011400 */
[----:B------:R-:W-:Y:S01]  /*47b0*/  UMOV UR7, 0x400 ;  /* 0x0000040000077882 */ /* 0x000fe20000000000 */
[----:B------:R-:W-:Y:S01]  /*47c0*/  R2UR UR12, R2 ;  /* 0x00000000020c72ca */ /* 0x000fe200000e0000 */
[----:B------:R-:W-:Y:S01]  /*47d0*/  USEL UR4, URZ, UR9, !UP0 ;  /* 0x00000009ff047287 */ /* 0x000fe2000c000000 */
[----:B------:R-:W-:Y:S01]  /*47e0*/  LEA.HI R132, R132, R0, RZ, 0x2 ;  /* 0x0000000084847211 */ /* 0x000fe200078f10ff */
[----:B------:R-:W-:Y:S01]  /*47f0*/  IMAD.MOV.U32 R133, RZ, RZ, -0x1 ;  /* 0xffffffffff857424 */ /* 0x000fe200078e00ff */
[----:B------:R-:W-:Y:S01]  /*4800*/  S2UR UR8, SR_CgaCtaId ;  /* 0x00000000000879c3 */ /* 0x000fe20000008800 */
[----:B------:R-:W-:Y:S01]  /*4810*/  UIMAD UR4, UR4, -0x80, UR6 ;  /* 0xffffff80040478a4 */ /* 0x000fe2000f8e0206 */
[----:B------:R-:W-:Y:S01]  /*4820*/  LOP3.LUT R132, R132, 0xfffffffc, RZ, 0xc0, !PT ;  /* 0xfffffffc84847812 */ /* 0x000fe200078ec0ff */
[----:B------:R-:W-:Y:S01]  /*4830*/  UMOV UR10, 0x400 ;  /* 0x00000400000a7882 */ /* 0x000fe20000000000 */
[----:B------:R-:W-:Y:S01]  /*4840*/  UMOV UR11, 0x400 ;  /* 0x00000400000b7882 */ /* 0x000fe20000000000 */
[----:B------:R-:W-:Y:S01]  /*4850*/  IMAD.MOV.U32 R140, RZ, RZ, 0x1 ;  /* 0x00000001ff8c7424 */ /* 0x000fe200078e00ff */
[----:B------:R-:W-:Y:S01]  /*4860*/  IADD3 R132, PT, PT, R0, 0x3, -R132 ;  /* 0x0000000300847810 */ /* 0x000fe20007ffe884 */
[----:B--2--5:R-:W-:Y:S01]  /*4870*/  IMAD R3, RZ, RZ, -UR4 ;  /* 0x80000004ff037e24 */ /* 0x024fe2000f8e02ff */
[----:B------:R-:W-:Y:S01]  /*4880*/  S2UR UR14, SR_CgaCtaId ;  /* 0x00000000000e79c3 */ /* 0x000fe20000008800 */
[----:B------:R-:W-:-:S07]  /*4890*/  IMAD.MOV.U32 R139, RZ, RZ, RZ ;  /* 0x000000ffff8b7224 */ /* 0x000fce00078e00ff */
[----:B------:R-:W1:Y:S02]  /*48a0*/  S2UR UR15, SR_CgaSize ;  /* 0x00000000000f79c3 */ /* 0x000e640000008a00 */
[----:B-1----:R-:W-:-:S12]  /*48b0*/  UIMAD UR15, UR15, -0xa0, URZ ;  /* 0xffffff600f0f78a4 */ /* 0x002fd8000f8e02ff */
[----:B------:R-:W1:Y:S01]  /*48c0*/  LDCU UR15, c[0x0][UR15+0x2c0] ;  /* 0x000058000f0f77ac */ /* 0x000e620008000800 */
[C---:B------:R-:W-:Y:S02]  /*48d0*/  VIADDMNMX R136, R3.reuse, 0x20, RZ, !PT ;  /* 0x0000002003887846 */ /* 0x040fe400078001ff */
[C---:B------:R-:W-:Y:S01]  /*48e0*/  VIADDMNMX R135, R3.reuse, 0x40, RZ, !PT ;  /* 0x0000004003877846 */ /* 0x040fe200078001ff */
[----:B------:R-:W-:Y:S01]  /*48f0*/  UMOV UR13, UR58 ;  /* 0x0000003a000d7c82 */ /* 0x000fe20008000000 */
[----:B------:R-:W-:Y:S01]  /*4900*/  ULEA UR5, UR5, UR7, 0x18 ;  /* 0x0000000705057291 */ /* 0x000fe2000f8ec0ff */
[C---:B------:R-:W-:Y:S02]  /*4910*/  VIADDMNMX R134, R3.reuse, 0x60, RZ, !PT ;  /* 0x0000006003867846 */ /* 0x040fe400078001ff */
[----:B------:R-:W-:Y:S02]  /*4920*/  VIADDMNMX R3, R3, 0x80, RZ, !PT ;  /* 0x0000008003037846 */ /* 0x000fe400078001ff */
[----:B------:R-:W-:-:S02]  /*4930*/  SHF.R.U32.HI R136, RZ, R136, R133 ;  /* 0x00000088ff887219 */ /* 0x000fc40000011685 */
[--C-:B------:R-:W-:Y:S01]  /*4940*/  SHF.R.U32.HI R135, RZ, R135, R133.reuse ;  /* 0x00000087ff877219 */ /* 0x100fe20000011685 */
[----:B------:R-:W-:Y:S01]  /*4950*/  ULEA UR7, UR8, UR10, 0x18 ;  /* 0x0000000a08077291 */ /* 0x000fe2000f8ec0ff */
[--C-:B------:R-:W-:Y:S01]  /*4960*/  SHF.R.U32.HI R134, RZ, R134, R133.reuse ;  /* 0x00000086ff867219 */ /* 0x100fe20000011685 */
[----:B------:R-:W-:Y:S01]  /*4970*/  UIADD3 UR10, UPT, UPT, UR5, 0x1a0, URZ ;  /* 0x000001a0050a7890 */ /* 0x000fe2000fffe0ff */
[----:B------:R-:W-:-:S03]  /*4980*/  SHF.R.U32.HI R133, RZ, R3, R133 ;  /* 0x00000003ff857219 */ /* 0x000fc60000011685 */
[----:B------:R-:W-:Y:S02]  /*4990*/  UPRMT UR10, UR12, 0x654, UR10 ;  /* 0x000006540c0a7896 */ /* 0x000fe4000800000a */
[----:B------:R-:W-:Y:S02]  /*49a0*/  ULEA UR14, UR14, UR11, 0x18 ;  /* 0x0000000b0e0e7291 */ /* 0x000fe4000f8ec0ff */
[----:B------:R-:W-:-:S04]  /*49b0*/  UIADD3 UR11, UPT, UPT, UR5, 0x198, URZ ;  /* 0x00000198050b7890 */ /* 0x000fc8000fffe0ff */
[----:B------:R-:W-:-:S03]  /*49c0*/  UPRMT UR11, UR12, 0x654, UR11 ;  /* 0x000006540c0b7896 */ /* 0x000fc6000800000b */
[----:B-1----:R-:W-:-:S09]  /*49d0*/  UMOV UR12, URZ ;  /* 0x000000ff000c7c82 */ /* 0x002fd20008000000 */
.L_x_73:
[----:B-1----:R-:W-:Y:S02]  /*49e0*/  SHF.L.U32 R4, R140, 0x1f, RZ ;  /* 0x0000001f8c047819 */ /* 0x002fe400000006ff */
[----:B------:R-:W-:Y:S02]  /*49f0*/  SHF.L.U32 R6, R139, 0x1f, RZ ;  /* 0x0000001f8b067819 */ /* 0x000fe400000006ff */
[----:B------:R-:W1:Y:S02]  /*4a00*/  SYNCS.PHASECHK.TRANS64.TRYWAIT P0, [UR7+0x1c8], R4 ;  /* 0x0001c804ff0075a7 */ /* 0x000e640008001107 */
[----:B-1-3--:R-:W-:Y:S05]  /*4a10*/  @!P0 BRA `(.L_x_66) ;  /* 0x0000006400948947 */ /* 0x00afea0003800000 */
.L_x_132:
[----:B------:R-:W2:Y:S01]  /*4a20*/  SYNCS.PHASECHK.TRANS64.TRYWAIT P0, [UR7+0x190], R6 ;  /* 0x00019006ff0075a7 */ /* 0x000ea20008001107 */
[----:B-1----:R-:W1:Y:S02]  /*4a30*/  S2R R3, SR_TID.X ;  /* 0x0000000000037919 */ /* 0x002e640000002100 */
[----:B-1----:R-:W-:-:S05]  /*4a40*/  IMAD.U32 R138, R3, 0x10000, RZ ;  /* 0x00010000038a7824 */ /* 0x002fca00078e00ff */
[----:B------:R-:W-:-:S04]  /*4a50*/  LOP3.LUT R138, R138, 0x600000, RZ, 0xc0, !PT ;  /* 0x006000008a8a7812 */ /* 0x000fc800078ec0ff */
[----:B------:R-:W-:Y:S01]  /*4a60*/  R2UR UR4, R138 ;  /* 0x000000008a0472ca */ /* 0x000fe200000e0000 */
[----:B--2---:R-:W-:-:S14]  /*4a70*/  @!P0 BRA `(.L_x_67) ;  /* 0x0000006400988947 */ /* 0x004fdc0003800000 */
.L_x_134:
[----:B------:R-:W2:Y:S01]  /*4a80*/  LDTM.x32 R100, tmem[UR4] ;  /* 0x00000004006479ee */ /* 0x000ea200082c0000 */
[----:B------:R-:W-:Y:S01]  /*4a90*/  LOP3.LUT R137, R138, 0x20, RZ, 0xfc, !PT ;  /* 0x000000208a897812 */ /* 0x000fe200078efcff */
[----:B------:R-:W-:Y:S01]  /*4aa0*/  UISETP.GE.AND UP0, UPT, UR9, 0x1, UPT ;  /* 0x000000010900788c */ /* 0x000fe2000bf06270 */
[----:B------:R-:W-:Y:S02]  /*4ab0*/  R2P PR, R136, 0x7e ;  /* 0x0000007e88007804 */ /* 0x000fe40000000000 */
[----:B------:R-:W-:Y:S02]  /*4ac0*/  R2UR UR4, R137 ;  /* 0x00000000890472ca */ /* 0x000fe400000e0000 */
[C---:B------:R-:W-:Y:S02]  /*4ad0*/  LOP3.LUT R141, R138.reuse, 0x40, RZ, 0xfc, !PT ;  /* 0x000000408a8d7812 */ /* 0x040fe400078efcff */
[C---:B------:R-:W-:Y:S02]  /*4ae0*/  LOP3.LUT R150, R138.reuse, 0x60, RZ, 0xfc, !PT ;  /* 0x000000608a967812 */ /* 0x040fe400078efcff */
[----:B------:R-:W-:-:S02]  /*4af0*/  LOP3.LUT R151, R138, 0x50, RZ, 0xfc, !PT ;  /* 0x000000508a977812 */ /* 0x000fc400078efcff */
[----:B------:R-:W-:Y:S02]  /*4b00*/  LOP3.LUT R166, R138, 0x70, RZ, 0xfc, !PT ;  /* 0x000000708aa67812 */ /* 0x000fe400078efcff */
[----:B------:R-:W-:-:S03]  /*4b10*/  R2UR UR5, R151 ;  /* 0x00000000970572ca */ /* 0x000fc600000e0000 */
[----:B------:R-:W3:Y:S01]  /*4b20*/  LDTM.x32 R68, tmem[UR4] ;  /* 0x00000004004479ee */ /* 0x000ee200082c0000 */
[----:B------:R-:W-:Y:S02]  /*4b30*/  R2UR UR4, R141 ;  /* 0x000000008d0472ca */ /* 0x000fe400000e0000 */
[----:B--2---:R-:W-:Y:S02]  /*4b40*/  SEL R101, R101, 0xff800000, P1 ;  /* 0xff80000065657807 */ /* 0x004fe40000800000 */
[----:B------:R-:W-:Y:S02]  /*4b50*/  SEL R102, R102, 0xff800000, P2 ;  /* 0xff80000066667807 */ /* 0x000fe40001000000 */
[----:B------:R-:W-:Y:S02]  /*4b60*/  SEL R103, R103, 0xff800000, P3 ;  /* 0xff80000067677807 */ /* 0x000fe40001800000 */
[----:B------:R-:W-:Y:S02]  /*4b70*/  SEL R104, R104, 0xff800000, P4 ;  /* 0xff80000068687807 */ /* 0x000fe40002000000 */
[----:B------:R-:W-:-:S03]  /*4b80*/  SEL R105, R105, 0xff800000, P5 ;  /* 0xff80000069697807 */ /* 0x000fc60002800000 */
[----:B------:R-:W2:Y:S01]  /*4b90*/  LDTM.x32 R36, tmem[UR4] ;  /* 0x00000004002479ee */ /* 0x000ea200082c0000 */
[----:B------:R-:W-:Y:S02]  /*4ba0*/  SEL R106, R106, 0xff800000, P6 ;  /* 0xff8000006a6a7807 */ /* 0x000fe40003000000 */
[----:B------:R-:W-:Y:S02]  /*4bb0*/  R2P PR, R136.B1, 0x7f ;  /* 0x0000007f88007804 */ /* 0x000fe40000001000 */
[----:B------:R-:W-:-:S03]  /*4bc0*/  R2UR UR4, R150 ;  /* 0x00000000960472ca */ /* 0x000fc600000e0000 */
[----:B------:R-:W-:Y:S02]  /*4bd0*/  SEL R108, R108, 0xff800000, P0 ;  /* 0xff8000006c6c7807 */ /* 0x000fe40000000000 */
[----:B------:R-:W-:Y:S02]  /*4be0*/  SEL R109, R109, 0xff800000, P1 ;  /* 0xff8000006d6d7807 */ /* 0x000fe40000800000 */
[----:B------:R-:W-:Y:S02]  /*4bf0*/  SEL R110, R110, 0xff800000, P2 ;  /* 0xff8000006e6e7807 */ /* 0x000fe40001000000 */
[----:B------:R-:W-:Y:S02]  /*4c00*/  SEL R111, R111, 0xff800000, P3 ;  /* 0xff8000006f6f7807 */ /* 0x000fe40001800000 */
[----:B------:R-:W-:Y:S02]  /*4c10*/  SEL R112, R112, 0xff800000, P4 ;  /* 0xff80000070707807 */ /* 0x000fe40002000000 */
[----:B------:R-:W-:Y:S01]  /*4c20*/  SEL R113, R113, 0xff800000, P5 ;  /* 0xff80000071717807 */ /* 0x000fe20002800000 */
[----:B-1----:R-:W1:Y:S01]  /*4c30*/  LDTM.x32 R4, tmem[UR4] ;  /* 0x00000004000479ee */ /* 0x002e6200082c0000 */
[----:B------:R-:W-:Y:S01]  /*4c40*/  SEL R114, R114, 0xff800000, P6 ;  /* 0xff80000072727807 */ /* 0x000fe20003000000 */
[----:B------:R-:W4:Y:S01]  /*4c50*/  LDCU UR4, c[0x0][0x600] ;  /* 0x0000c000ff0477ac */ /* 0x000f220008000800 */
[----:B------:R5:W-:Y:S06]  /*4c60*/  BAR.ARV R132, 0x40 ;  /* 0x000100840000751d */ /* 0x000bec0000002000 */
[----:B------:R-:W-:-:S05]  /*4c70*/  R2P PR, R136.B2, 0x7f ;  /* 0x0000007f88007804 */ /* 0x000fca0000002000 */
[----:B------:R-:W-:Y:S02]  /*4c80*/  SEL R116, R116, 0xff800000, P0 ;  /* 0xff80000074747807 */ /* 0x000fe40000000000 */
[----:B------:R-:W-:Y:S02]  /*4c90*/  SEL R117, R117, 0xff800000, P1 ;  /* 0xff80000075757807 */ /* 0x000fe40000800000 */
[----:B------:R-:W-:Y:S02]  /*4ca0*/  SEL R118, R118, 0xff800000, P2 ;  /* 0xff80000076767807 */ /* 0x000fe40001000000 */
[----:B------:R-:W-:Y:S02]  /*4cb0*/  SEL R119, R119, 0xff800000, P3 ;  /* 0xff80000077777807 */ /* 0x000fe40001800000 */
[----:B------:R-:W-:Y:S02]  /*4cc0*/  SEL R120, R120, 0xff800000, P4 ;  /* 0xff80000078787807 */ /* 0x000fe40002000000 */
[----:B------:R-:W-:-:S02]  /*4cd0*/  SEL R121, R121, 0xff800000, P5 ;  /* 0xff80000079797807 */ /* 0x000fc40002800000 */
[----:B------:R-:W-:Y:S02]  /*4ce0*/  SEL R122, R122, 0xff800000, P6 ;  /* 0xff8000007a7a7807 */ /* 0x000fe40003000000 */
[----:B------:R-:W-:-:S05]  /*4cf0*/  R2P PR, R136.B3, 0x7f ;  /* 0x0000007f88007804 */ /* 0x000fca0000003000 */
[----:B------:R-:W-:Y:S02]  /*4d00*/  SEL R125, R125, 0xff800000, P1 ;  /* 0xff8000007d7d7807 */ /* 0x000fe40000800000 */
[----:B------:R-:W-:Y:S02]  /*4d10*/  SEL R126, R126, 0xff800000, P2 ;  /* 0xff8000007e7e7807 */ /* 0x000fe40001000000 */
[----:B------:R-:W-:Y:S02]  /*4d20*/  SEL R127, R127, 0xff800000, P3 ;  /* 0xff8000007f7f7807 */ /* 0x000fe40001800000 */
[----:B------:R-:W-:Y:S02]  /*4d30*/  SEL R128, R128, 0xff800000, P4 ;  /* 0xff80000080807807 */ /* 0x000fe40002000000 */
[----:B------:R-:W-:Y:S02]  /*4d40*/  SEL R129, R129, 0xff800000, P5 ;  /* 0xff80000081817807 */ /* 0x000fe40002800000 */
[----:B------:R-:W-:-:S02]  /*4d50*/  SEL R130, R130, 0xff800000, P6 ;  /* 0xff80000082827807 */ /* 0x000fc40003000000 */
[----:B------:R-:W-:Y:S02]  /*4d60*/  R2P PR, R135, 0x7e ;  /* 0x0000007e87007804 */ /* 0x000fe40000000000 */
[----:B------:R-:W-:-:S03]  /*4d70*/  SEL R124, R124, 0xff800000, P0 ;  /* 0xff8000007c7c7807 */ /* 0x000fc60000000000 */
[----:B---3--:R-:W-:Y:S02]  /*4d80*/  SEL R69, R69, 0xff800000, P1 ;  /* 0xff80000045457807 */ /* 0x008fe40000800000 */
[----:B------:R-:W-:Y:S02]  /*4d90*/  SEL R70, R70, 0xff800000, P2 ;  /* 0xff80000046467807 */ /* 0x000fe40001000000 */
[----:B------:R-:W-:Y:S02]  /*4da0*/  SEL R71, R71, 0xff800000, P3 ;  /* 0xff80000047477807 */ /* 0x000fe40001800000 */
[----:B------:R-:W-:Y:S02]  /*4db0*/  SEL R72, R72, 0xff800000, P4 ;  /* 0xff80000048487807 */ /* 0x000fe40002000000 */
[----:B------:R-:W-:Y:S02]  /*4dc0*/  SEL R73, R73, 0xff800000, P5 ;  /* 0xff80000049497807 */ /* 0x000fe40002800000 */
[----:B------:R-:W-:-:S02]  /*4dd0*/  SEL R74, R74, 0xff800000, P6 ;  /* 0xff8000004a4a7807 */ /* 0x000fc40003000000 */
        /* <DEDUP_REMOVED lines=25> */
[----:B--2---:R-:W-:Y:S02]  /*4f70*/  SEL R37, R37, 0xff800000, P1 ;  /* 0xff80000025257807 */ /* 0x004fe40000800000 */
        /* <DEDUP_REMOVED lines=13> */
[----:B------:R-:W-:Y:S02]  /*5050*/  R2P PR, R134.B2, 0x7f ;  /* 0x0000007f86007804 */ /* 0x000fe40000002000 */
[----:B------:R-:W-:Y:S02]  /*5060*/  LOP3.LUT R48, R136, 0x1, RZ, 0xc0, !PT ;  /* 0x0000000188307812 */ /* 0x000fe400078ec0ff */
[----:B------:R-:W-:Y:S02]  /*5070*/  FMNMX R50, R102, R103, !PT ;  /* 0x0000006766327209 */ /* 0x000fe40007800000 */
[----:B------:R-:W-:Y:S02]  /*5080*/  SEL R52, R52, 0xff800000, P0 ;  /* 0xff80000034347807 */ /* 0x000fe40000000000 */
[----:B------:R-:W-:-:S02]  /*5090*/  SEL R53, R53, 0xff800000, P1 ;  /* 0xff80000035357807 */ /* 0x000fc40000800000 */
[----:B------:R-:W-:Y:S02]  /*50a0*/  SEL R144, R54, 0xff800000, P2 ;  /* 0xff80000036907807 */ /* 0x000fe40001000000 */
[----:B------:R-:W-:Y:S02]  /*50b0*/  SEL R145, R55, 0xff800000, P3 ;  /* 0xff80000037917807 */ /* 0x000fe40001800000 */
[----:B------:R-:W-:Y:S02]  /*50c0*/  SEL R146, R56, 0xff800000, P4 ;  /* 0xff80000038927807 */ /* 0x000fe40002000000 */
[----:B------:R-:W-:Y:S02]  /*50d0*/  SEL R147, R57, 0xff800000, P5 ;  /* 0xff80000039937807 */ /* 0x000fe40002800000 */
[----:B------:R-:W-:Y:S02]  /*50e0*/  SEL R158, R58, 0xff800000, P6 ;  /* 0xff8000003a9e7807 */ /* 0x000fe40003000000 */
[----:B------:R-:W-:-:S02]  /*50f0*/  R2P PR, R134.B3, 0x7f ;  /* 0x0000007f86007804 */ /* 0x000fc40000003000 */
[----:B------:R-:W-:Y:S02]  /*5100*/  FMNMX R49, R104, R105, !PT ;  /* 0x0000006968317209 */ /* 0x000fe40007800000 */
[----:B------:R-:W-:Y:S02]  /*5110*/  FMNMX3 R50, R50, R110, R111, !PT ;  /* 0x0000006e32327276 */ /* 0x000fe4000780006f */
[----:B------:R-:W-:Y:S02]  /*5120*/  SEL R149, R61, 0xff800000, P1 ;  /* 0xff8000003d957807 */ /* 0x000fe40000800000 */
[----:B------:R-:W-:Y:S02]  /*5130*/  SEL R62, R62, 0xff800000, P2 ;  /* 0xff8000003e3e7807 */ /* 0x000fe40001000000 */
[----:B------:R-:W-:Y:S02]  /*5140*/  SEL R63, R63, 0xff800000, P3 ;  /* 0xff8000003f3f7807 */ /* 0x000fe40001800000 */
[----:B------:R-:W-:-:S02]  /*5150*/  SEL R152, R64, 0xff800000, P4 ;  /* 0xff80000040987807 */ /* 0x000fc40002000000 */
[----:B------:R-:W-:Y:S02]  /*5160*/  SEL R153, R65, 0xff800000, P5 ;  /* 0xff80000041997807 */ /* 0x000fe40002800000 */
[----:B------:R-:W-:Y:S02]  /*5170*/  SEL R160, R66, 0xff800000, P6 ;  /* 0xff80000042a07807 */ /* 0x000fe40003000000 */
[----:B------:R-:W-:Y:S02]  /*5180*/  R2P PR, R133, 0x7e ;  /* 0x0000007e85007804 */ /* 0x000fe40000000000 */
[----:B------:R-:W-:Y:S02]  /*5190*/  SEL R148, R60, 0xff800000, P0 ;  /* 0xff8000003c947807 */ /* 0x000fe40000000000 */
[----:B------:R-:W-:Y:S02]  /*51a0*/  FMNMX3 R49, R49, R112, R113, !PT ;  /* 0x0000007031317276 */ /* 0x000fe40007800071 */
[----:B-1----:R-:W-:-:S02]  /*51b0*/  SEL R5, R5, 0xff800000, P1 ;  /* 0xff80000005057807 */ /* 0x002fc40000800000 */
[----:B------:R-:W-:Y:S02]  /*51c0*/  SEL R6, R6, 0xff800000, P2 ;  /* 0xff80000006067807 */ /* 0x000fe40001000000 */
[----:B------:R-:W-:Y:S02]  /*51d0*/  SEL R7, R7, 0xff800000, P3 ;  /* 0xff80000007077807 */ /* 0x000fe40001800000 */
[----:B------:R-:W-:Y:S02]  /*51e0*/  SEL R8, R8, 0xff800000, P4 ;  /* 0xff80000008087807 */ /* 0x000fe40002000000 */
[----:B------:R-:W-:Y:S02]  /*51f0*/  SEL R9, R9, 0xff800000, P5 ;  /* 0xff80000009097807 */ /* 0x000fe40002800000 */
[----:B------:R-:W-:Y:S02]  /*5200*/  SEL R10, R10, 0xff800000, P6 ;  /* 0xff8000000a0a7807 */ /* 0x000fe40003000000 */
[----:B------:R-:W-:-:S02]  /*5210*/  R2P PR, R133.B1, 0x7f ;  /* 0x0000007f85007804 */ /* 0x000fc40000001000 */
[----:B------:R-:W-:Y:S02]  /*5220*/  FMNMX3 R50, R50, R118, R119, !PT ;  /* 0x0000007632327276 */ /* 0x000fe40007800077 */
[----:B------:R-:W-:Y:S02]  /*5230*/  FMNMX3 R49, R49, R120, R121, !PT ;  /* 0x0000007831317276 */ /* 0x000fe40007800079 */
[----:B------:R-:W-:Y:S02]  /*5240*/  SEL R12, R12, 0xff800000, P0 ;  /* 0xff8000000c0c7807 */ /* 0x000fe40000000000 */
[----:B------:R-:W-:Y:S02]  /*5250*/  SEL R13, R13, 0xff800000, P1 ;  /* 0xff8000000d0d7807 */ /* 0x000fe40000800000 */
[----:B------:R-:W-:Y:S02]  /*5260*/  SEL R14, R14, 0xff800000, P2 ;  /* 0xff8000000e0e7807 */ /* 0x000fe40001000000 */
[----:B------:R-:W-:-:S02]  /*5270*/  SEL R15, R15, 0xff800000, P3 ;  /* 0xff8000000f0f7807 */ /* 0x000fc40001800000 */
[----:B------:R-:W-:Y:S02]  /*5280*/  SEL R16, R16, 0xff800000, P4 ;  /* 0xff80000010107807 */ /* 0x000fe40002000000 */
[----:B------:R-:W-:Y:S02]  /*5290*/  SEL R17, R17, 0xff800000, P5 ;  /* 0xff80000011117807 */ /* 0x000fe40002800000 */
[----:B------:R-:W-:Y:S02]  /*52a0*/  SEL R18, R18, 0xff800000, P6 ;  /* 0xff80000012127807 */ /* 0x000fe40003000000 */
[----:B------:R-:W-:Y:S02]  /*52b0*/  R2P PR, R133.B2, 0x7f ;  /* 0x0000007f85007804 */ /* 0x000fe40000002000 */
[----:B------:R-:W-:Y:S02]  /*52c0*/  FMNMX3 R50, R50, R126, R127, !PT ;  /* 0x0000007e32327276 */ /* 0x000fe4000780007f */
[----:B------:R-:W-:-:S02]  /*52d0*/  FMNMX3 R49, R49, R128, R129, !PT ;  /* 0x0000008031317276 */ /* 0x000fc40007800081 */
        /* <DEDUP_REMOVED lines=8> */
[----:B------:R-:W-:Y:S02]  /*5360*/  FMNMX3 R50, R50, R70, R71, !PT ;  /* 0x0000004632327276 */ /* 0x000fe40007800047 */
[----:B------:R-:W-:Y:S02]  /*5370*/  FMNMX3 R49, R49, R72, R73, !PT ;  /* 0x0000004831317276 */ /* 0x000fe40007800049 */
[----:B------:R-:W-:Y:S02]  /*5380*/  SEL R28, R28, 0xff800000, P0 ;  /* 0xff8000001c1c7807 */ /* 0x000fe40000000000 */
[----:B------:R-:W-:-:S02]  /*5390*/  ISETP.NE.U32.AND P0, PT, R48, 0x1, PT ;  /* 0x000000013000780c */ /* 0x000fc40003f05070 */
[----:B------:R-:W-:Y:S02]  /*53a0*/  LOP3.LUT R48, R135, 0x1, RZ, 0xc0, !PT ;  /* 0x0000000187307812 */ /* 0x000fe400078ec0ff */
[----:B------:R-:W-:Y:S02]  /*53b0*/  SEL R100, R100, 0xff800000, !P0 ;  /* 0xff80000064647807 */ /* 0x000fe40004000000 */
[----:B------:R-:W-:Y:S02]  /*53c0*/  LOP3.LUT P0, RZ, R136, 0x80, RZ, 0xc0, !PT ;  /* 0x0000008088ff7812 */ /* 0x000fe4000780c0ff */
[----:B------:R-:W-:Y:S02]  /*53d0*/  FMNMX3 R50, R50, R78, R79, !PT ;  /* 0x0000004e32327276 */ /* 0x000fe4000780004f */
[----:B------:R-:W-:Y:S02]  /*53e0*/  SEL R107, R107, 0xff800000, P0 ;  /* 0xff8000006b6b7807 */ /* 0x000fe40000000000 */
[----:B------:R-:W-:-:S02]  /*53f0*/  LOP3.LUT P0, RZ, R136, 0x8000, RZ, 0xc0, !PT ;  /* 0x0000800088ff7812 */ /* 0x000fc4000780c0ff */
[----:B------:R-:W-:Y:S02]  /*5400*/  FMNMX3 R49, R49, R80, R81, !PT ;  /* 0x0000005031317276 */ /* 0x000fe40007800051 */
[----:B------:R-:W-:Y:S02]  /*5410*/  SEL R115, R115, 0xff800000, P0 ;  /* 0xff80000073737807 */ /* 0x000fe40000000000 */
[----:B------:R-:W-:Y:S02]  /*5420*/  LOP3.LUT P0, RZ, R136, 0x800000, RZ, 0xc0, !PT ;  /* 0x0080000088ff7812 */ /* 0x000fe4000780c0ff */
[----:B------:R-:W-:Y:S02]  /*5430*/  FMNMX3 R50, R50, R86, R87, !PT ;  /* 0x0000005632327276 */ /* 0x000fe40007800057 */
[----:B------:R-:W-:Y:S02]  /*5440*/  SEL R123, R123, 0xff800000, P0 ;  /* 0xff8000007b7b7807 */ /* 0x000fe40000000000 */
[----:B------:R-:W-:-:S02]  /*5450*/  ISETP.GT.AND P0, PT, R136, -0x1, PT ;  /* 0xffffffff8800780c */ /* 0x000fc40003f04270 */
[----:B------:R-:W-:Y:S02]  /*5460*/  FMNMX3 R49, R49, R88, R89, !PT ;  /* 0x0000005831317276 */ /* 0x000fe40007800059 */
[----:B------:R-:W-:Y:S02]  /*5470*/  SEL R131, R131, 0xff800000, !P0 ;  /* 0xff80000083837807 */ /* 0x000fe40004000000 */
[----:B------:R-:W-:Y:S02]  /*5480*/  ISETP.NE.U32.AND P0, PT, R48, 0x1, PT ;  /* 0x000000013000780c */ /* 0x000fe40003f05070 */
[----:B------:R-:W-:Y:S02]  /*5490*/  LOP3.LUT R48, R134, 0x1, RZ, 0xc0, !PT ;  /* 0x0000000186307812 */ /* 0x000fe400078ec0ff */
[----:B------:R-:W-:Y:S02]  /*54a0*/  SEL R68, R68, 0xff800000, !P0 ;  /* 0xff80000044447807 */ /* 0x000fe40004000000 */
[----:B------:R-:W-:-:S02]  /*54b0*/  LOP3.LUT P0, RZ, R135, 0x80, RZ, 0xc0, !PT ;  /* 0x0000008087ff7812 */ /* 0x000fc4000780c0ff */
[----:B------:R-:W-:Y:S02]  /*54c0*/  FMNMX3 R50, R50, R94, R95, !PT ;  /* 0x0000005e32327276 */ /* 0x000fe4000780005f */
[----:B------:R-:W-:Y:S02]  /*54d0*/  SEL R75, R75, 0xff800000, P0 ;  /* 0xff8000004b4b7807 */ /* 0x000fe40000000000 */
[----:B------:R-:W-:Y:S02]  /*54e0*/  LOP3.LUT P0, RZ, R135, 0x8000, RZ, 0xc0, !PT ;  /* 0x0000800087ff7812 */ /* 0x000fe4000780c0ff */
[----:B------:R-:W-:Y:S02]  /*54f0*/  FMNMX3 R49, R49, R96, R97, !PT ;  /* 0x0000006031317276 */ /* 0x000fe40007800061 */
[----:B------:R-:W-:Y:S02]  /*5500*/  SEL R83, R83, 0xff800000, P0 ;  /* 0xff80000053537807 */ /* 0x000fe40000000000 */
[----:B------:R-:W-:-:S02]  /*5510*/  LOP3.LUT P0, RZ, R135, 0x800000, RZ, 0xc0, !PT ;  /* 0x0080000087ff7812 */ /* 0x000fc4000780c0ff */
[----:B------:R-:W-:Y:S02]  /*5520*/  FMNMX3 R50, R50, R38, R39, !PT ;  /* 0x0000002632327276 */ /* 0x000fe40007800027 */
[----:B------:R-:W-:Y:S02]  /*5530*/  SEL R91, R91, 0xff800000, P0 ;  /* 0xff8000005b5b7807 */ /* 0x000fe40000000000 */
[----:B------:R-:W-:Y:S02]  /*5540*/  ISETP.GT.AND P0, PT, R135, -0x1, PT ;  /* 0xffffffff8700780c */ /* 0x000fe40003f04270 */
[----:B------:R-:W-:Y:S02]  /*5550*/  FMNMX3 R49, R49, R40, R41, !PT ;  /* 0x0000002831317276 */ /* 0x000fe40007800029 */
[----:B------:R-:W-:Y:S02]  /*5560*/  SEL R155, R99, 0xff800000, !P0 ;  /* 0xff800000639b7807 */ /* 0x000fe40004000000 */
        /* <DEDUP_REMOVED lines=10> */
[----:B------:R-:W-:Y:S02]  /*5610*/  FMNMX R51, R100, R101, !PT ;  /* 0x0000006564337209 */ /* 0x000fe40007800000 */
[----:B------:R-:W-:Y:S02]  /*5620*/  SEL R159, R59, 0xff800000, P0 ;  /* 0xff8000003b9f7807 */ /* 0x000fe40000000000 */
[----:B------:R-:W-:-:S02]  /*5630*/  ISETP.GT.AND P0, PT, R134, -0x1, PT ;  /* 0xffffffff8600780c */ /* 0x000fc40003f04270 */
[----:B------:R-:W-:Y:S02]  /*5640*/  FMNMX3 R51, R51, R108, R109, !PT ;  /* 0x0000006c33337276 */ /* 0x000fe4000780006d */
[----:B------:R-:W-:Y:S02]  /*5650*/  SEL R161, R67, 0xff800000, !P0 ;  /* 0xff80000043a17807 */ /* 0x000fe40004000000 */
[----:B------:R-:W-:Y:S02]  /*5660*/  ISETP.NE.U32.AND P0, PT, R48, 0x1, PT ;  /* 0x000000013000780c */ /* 0x000fe40003f05070 */
[----:B------:R-:W-:Y:S02]  /*5670*/  FMNMX R48, R106, R107, !PT ;  /* 0x0000006b6a307209 */ /* 0x000fe40007800000 */
[----:B------:R-:W-:Y:S02]  /*5680*/  FMNMX3 R51, R51, R116, R117, !PT ;  /* 0x0000007433337276 */ /* 0x000fe40007800075 */
[----:B------:R-:W-:-:S02]  /*5690*/  FMNMX3 R48, R48, R114, R115, !PT ;  /* 0x0000007230307276 */ /* 0x000fc40007800073 */
[----:B------:R-:W-:Y:S02]  /*56a0*/  FMNMX3 R51, R51, R124, R125, !PT ;  /* 0x0000007c33337276 */ /* 0x000fe4000780007d */
[----:B------:R-:W-:Y:S02]  /*56b0*/  FMNMX3 R48, R48, R122, R123, !PT ;  /* 0x0000007a30307276 */ /* 0x000fe4000780007b */
[----:B------:R-:W-:Y:S02]  /*56c0*/  FMNMX3 R51, R51, R68, R69, !PT ;  /* 0x0000004433337276 */ /* 0x000fe40007800045 */
[----:B------:R-:W-:Y:S02]  /*56d0*/  FMNMX3 R48, R48, R130, R131, !PT ;  /* 0x0000008230307276 */ /* 0x000fe40007800083 */
        /* <DEDUP_REMOVED lines=10> */
[----:B------:R-:W-:Y:S02]  /*5780*/  SEL R4, R4, 0xff800000, !P0 ;  /* 0xff80000004047807 */ /* 0x000fe40004000000 */
[----:B------:R-:W-:Y:S02]  /*5790*/  FMNMX3 R48, R48, R156, R157, !PT ;  /* 0x0000009c30307276 */ /* 0x000fe4000780009d */
[----:B------:R-:W-:Y:S02]  /*57a0*/  FMNMX3 R51, R51, R52, R53, !PT ;  /* 0x0000003433337276 */ /* 0x000fe40007800035 */
[----:B------:R-:W-:-:S02]  /*57b0*/  FMNMX3 R50, R50, R144, R145, !PT ;  /* 0x0000009032327276 */ /* 0x000fc40007800091 */
[----:B------:R-:W-:Y:S02]  /*57c0*/  LOP3.LUT P0, RZ, R133, 0x80, RZ, 0xc0, !PT ;  /* 0x0000008085ff7812 */ /* 0x000fe4000780c0ff */
[----:B------:R-:W-:Y:S02]  /*57d0*/  FMNMX3 R49, R49, R146, R147, !PT ;  /* 0x0000009231317276 */ /* 0x000fe40007800093 */
[----:B------:R-:W-:Y:S02]  /*57e0*/  FMNMX3 R48, R48, R158, R159, !PT ;  /* 0x0000009e30307276 */ /* 0x000fe4000780009f */
[----:B------:R-:W-:Y:S02]  /*57f0*/  FMNMX3 R51, R51, R148, R149, !PT ;  /* 0x0000009433337276 */ /* 0x000fe40007800095 */
[----:B------:R-:W-:Y:S02]  /*5800*/  FMNMX3 R50, R50, R62, R63, !PT ;  /* 0x0000003e32327276 */ /* 0x000fe4000780003f */
[----:B------:R-:W-:-:S02]  /*5810*/  SEL R11, R11, 0xff800000, P0 ;  /* 0xff8000000b0b7807 */ /* 0x000fc40000000000 */
        /* <DEDUP_REMOVED lines=12> */
[----:B------:R-:W-:Y:S02]  /*58e0*/  ISETP.GT.AND P0, PT, R133, -0x1, PT ;  /* 0xffffffff8500780c */ /* 0x000fe40003f04270 */
[----:B------:R-:W-:Y:S02]  /*58f0*/  FMNMX3 R49, R49, R16, R17, !PT ;  /* 0x0000001031317276 */ /* 0x000fe40007800011 */
[----:B------:R-:W-:Y:S02]  /*5900*/  FMNMX3 R48, R48, R18, R19, !PT ;  /* 0x0000001230307276 */ /* 0x000fe40007800013 */
[----:B------:R-:W-:Y:S02]  /*5910*/  FMNMX3 R51, R51, R20, R21, !PT ;  /* 0x0000001433337276 */ /* 0x000fe40007800015 */
[----:B------:R-:W-:Y:S02]  /*5920*/  FMNMX3 R50, R50, R22, R23, !PT ;  /* 0x0000001632327276 */ /* 0x000fe40007800017 */
[----:B------:R-:W-:-:S02]  /*5930*/  SEL R29, R29, 0xff800000, P1 ;  /* 0xff8000001d1d7807 */ /* 0x000fc40000800000 */
[----:B------:R-:W-:Y:S02]  /*5940*/  SEL R30, R30, 0xff800000, P2 ;  /* 0xff8000001e1e7807 */ /* 0x000fe40001000000 */
[----:B------:R-:W-:Y:S02]  /*5950*/  SEL R31, R31, 0xff800000, P3 ;  /* 0xff8000001f1f7807 */ /* 0x000fe40001800000 */
[----:B------:R-:W-:Y:S02]  /*5960*/  SEL R35, R35, 0xff800000, !P0 ;  /* 0xff80000023237807 */ /* 0x000fe40004000000 */
[----:B------:R-:W-:Y:S02]  /*5970*/  SEL R32, R32, 0xff800000, P4 ;  /* 0xff80000020207807 */ /* 0x000fe40002000000 */
[----:B------:R-:W-:Y:S02]  /*5980*/  SEL R33, R33, 0xff800000, P5 ;  /* 0xff80000021217807 */ /* 0x000fe40002800000 */
[----:B------:R-:W-:-:S02]  /*5990*/  FMNMX3 R51, R51, R28, R29, !PT ;  /* 0x0000001c33337276 */ /* 0x000fc4000780001d */
[----:B------:R-:W-:Y:S02]  /*59a0*/  FMNMX3 R50, R50, R30, R31, !PT ;  /* 0x0000001e32327276 */ /* 0x000fe4000780001f */
[----:B------:R-:W-:Y:S02]  /*59b0*/  SEL R34, R34, 0xff800000, P6 ;  /* 0xff80000022227807 */ /* 0x000fe40003000000 */
[----:B------:R-:W-:Y:S02]  /*59c0*/  FMNMX3 R49, R49, R24, R25, !PT ;  /* 0x0000001831317276 */ /* 0x000fe40007800019 */
[----:B------:R-:W-:Y:S02]  /*59d0*/  FMNMX3 R48, R48, R26, R27, !PT ;  /* 0x0000001a30307276 */ /* 0x000fe4000780001b */
[----:B------:R-:W-:Y:S02]  /*59e0*/  FMNMX R50, R51, R50, !PT ;  /* 0x0000003233327209 */ /* 0x000fe40007800000 */
[----:B------:R-:W-:-:S02]  /*59f0*/  FMNMX3 R49, R49, R32, R33, !PT ;  /* 0x0000002031317276 */ /* 0x000fc40007800021 */
[----:B------:R-:W-:-:S04]  /*5a00*/  FMNMX3 R48, R48, R34, R35, !PT ;  /* 0x0000002230307276 */ /* 0x000fc80007800023 */
[----:B------:R-:W-:-:S04]  /*5a10*/  FMNMX3 R167, R50, R49, R48, !PT ;  /* 0x0000003132a77276 */ /* 0x000fc80007800030 */
[----:B------:R-:W-:-:S04]  /*5a20*/  FSETP.NEU.AND P0, PT, R167, -INF , PT ;  /* 0xff800000a700780b */ /* 0x000fc80003f0d000 */
[----:B------:R-:W-:Y:S02]  /*5a30*/  FSEL R184, R167, RZ, P0 ;  /* 0x000000ffa7b87208 */ /* 0x000fe40000000000 */
[----:B------:R-:W-:-:S03]  /*5a40*/  ELECT P0, URZ, PT ;  /* 0x0000000000ff782f */ /* 0x000fc60003800000 */
[----:B----4-:R-:W-:-:S04]  /*5a50*/  FFMA R184, -R184, UR4, RZ ;  /* 0x00000004b8b87c23 */ /* 0x010fc800080001ff */
[--C-:B------:R-:W-:Y:S02]  /*5a60*/  FFMA2 R48, R100.F32x2.HI_LO, UR4.F32, R184.reuse.F32 ;  /* 0x0000000464307c49 */ /* 0x100fe400092000b8 */
[--C-:B------:R-:W-:Y:S02]  /*5a70*/  FFMA2 R50, R102.F32x2.HI_LO, UR4.F32, R184.reuse.F32 ;  /* 0x0000000466327c49 */ /* 0x100fe400092000b8 */
[--C-:B------:R-:W-:Y:S02]  /*5a80*/  FFMA2 R54, R104.F32x2.HI_LO, UR4.F32, R184.reuse.F32 ;  /* 0x0000000468367c49 */ /* 0x100fe400092000b8 */
[--C-:B------:R-:W-:Y:S01]  /*5a90*/  FFMA2 R56, R106.F32x2.HI_LO, UR4.F32, R184.reuse.F32 ;  /* 0x000000046a387c49 */ /* 0x100fe200092000b8 */
[----:B------:R-:W-:Y:S01]  /*5aa0*/  MUFU.EX2 R48, R48 ;  /* 0x0000003000307308 */ /* 0x000fe20000000800 */
[--C-:B------:R-:W-:Y:S02]  /*5ab0*/  FFMA2 R58, R108.F32x2.HI_LO, UR4.F32, R184.reuse.F32 ;  /* 0x000000046c3a7c49 */ /* 0x100fe400092000b8 */
[----:B------:R-:W-:-:S02]  /*5ac0*/  FFMA2 R60, R110.F32x2.HI_LO, UR4.F32, R184.F32 ;  /* 0x000000046e3c7c49 */ /* 0x000fc400092000b8 */
[--C-:B------:R-:W-:Y:S02]  /*5ad0*/  FFMA2 R64, R112.F32x2.HI_LO, UR4.F32, R184.reuse.F32 ;  /* 0x0000000470407c49 */ /* 0x100fe400092000b8 */
[--C-:B------:R-:W-:Y:S01]  /*5ae0*/  FFMA2 R66, R114.F32x2.HI_LO, UR4.F32, R184.reuse.F32 ;  /* 0x0000000472427c49 */ /* 0x100fe200092000b8 */
[----:B------:R-:W1:Y:S01]  /*5af0*/  MUFU.EX2 R49, R49 ;  /* 0x0000003100317308 */ /* 0x000e620000000800 */
[--C-:B------:R-:W-:Y:S02]  /*5b00*/  FFMA2 R98, R116.F32x2.HI_LO, UR4.F32, R184.reuse.F32 ;  /* 0x0000000474627c49 */ /* 0x100fe400092000b8 */
[--C-:B------:R-:W-:Y:S02]  /*5b10*/  FFMA2 R100, R118.F32x2.HI_LO, UR4.F32, R184.reuse.F32 ;  /* 0x0000000476647c49 */ /* 0x100fe400092000b8 */
[--C-:B------:R-:W-:Y:S02]  /*5b20*/  FFMA2 R102, R120.F32x2.HI_LO, UR4.F32, R184.reuse.F32 ;  /* 0x0000000478667c49 */ /* 0x100fe400092000b8 */
[--C-:B------:R-:W-:Y:S01]  /*5b30*/  FFMA2 R104, R122.F32x2.HI_LO, UR4.F32, R184.reuse.F32 ;  /* 0x000000047a687c49 */ /* 0x100fe200092000b8 */
[----:B------:R-:W-:Y:S01]  /*5b40*/  MUFU.EX2 R50, R50 ;  /* 0x0000003200327308 */ /* 0x000fe20000000800 */
[----:B------:R-:W-:-:S02]  /*5b50*/  FFMA2 R106, R124.F32x2.HI_LO, UR4.F32, R184.F32 ;  /* 0x000000047c6a7c49 */ /* 0x000fc400092000b8 */
[--C-:B------:R-:W-:Y:S02]  /*5b60*/  FFMA2 R108, R126.F32x2.HI_LO, UR4.F32, R184.reuse.F32 ;  /* 0x000000047e6c7c49 */ /* 0x100fe400092000b8 */
[--C-:B------:R-:W-:Y:S02]  /*5b70*/  FFMA2 R110, R128.F32x2.HI_LO, UR4.F32, R184.reuse.F32 ;  /* 0x00000004806e7c49 */ /* 0x100fe400092000b8 */
[--C-:B------:R-:W-:Y:S01]  /*5b80*/  FFMA2 R112, R130.F32x2.HI_LO, UR4.F32, R184.reuse.F32 ;  /* 0x0000000482707c49 */ /* 0x100fe200092000b8 */
[----:B------:R-:W2:Y:S01]  /*5b90*/  MUFU.EX2 R51, R51 ;  /* 0x0000003300337308 */ /* 0x000ea20000000800 */
[--C-:B------:R-:W-:Y:S02]  /*5ba0*/  FFMA2 R128, R144.F32x2.HI_LO, UR4.F32, R184.reuse.F32 ;  /* 0x0000000490807c49 */ /* 0x100fe400092000b8 */
[--C-:B------:R-:W-:Y:S02]  /*5bb0*/  FFMA2 R124, R142.F32x2.HI_LO, UR4.F32, R184.reuse.F32 ;  /* 0x000000048e7c7c49 */ /* 0x100fe400092000b8 */
[----:B------:R-:W-:-:S02]  /*5bc0*/  FFMA2 R130, R146.F32x2.HI_LO, UR4.F32, R184.F32 ;  /* 0x0000000492827c49 */ /* 0x000fc400092000b8 */
[--C-:B------:R-:W-:Y:S01]  /*5bd0*/  FFMA2 R144, R148.F32x2.HI_LO, UR4.F32, R184.reuse.F32 ;  /* 0x0000000494907c49 */ /* 0x100fe200092000b8 */
[----:B------:R-:W-:Y:S01]  /*5be0*/  MUFU.EX2 R54, R54 ;  /* 0x0000003600367308 */ /* 0x000fe20000000800 */
[--C-:B------:R-:W-:Y:S02]  /*5bf0*/  FFMA2 R114, R154.F32x2.HI_LO, UR4.F32, R184.reuse.F32 ;  /* 0x000000049a727c49 */ /* 0x100fe400092000b8 */
[--C-:B------:R-:W-:Y:S02]  /*5c00*/  FFMA2 R126, R156.F32x2.HI_LO, UR4.F32, R184.reuse.F32 ;  /* 0x000000049c7e7c49 */ /* 0x100fe400092000b8 */
[--C-:B------:R-:W-:Y:S02]  /*5c10*/  FFMA2 R142, R158.F32x2.HI_LO, UR4.F32, R184.reuse.F32 ;  /* 0x000000049e8e7c49 */ /* 0x100fe400092000b8 */
[--C-:B------:R-:W-:Y:S01]  /*5c20*/  FFMA2 R146, R152.F32x2.HI_LO, UR4.F32, R184.reuse.F32 ;  /* 0x0000000498927c49 */ /* 0x100fe200092000b8 */
[----:B------:R-:W3:Y:S01]  /*5c30*/  MUFU.EX2 R55, R55 ;  /* 0x0000003700377308 */ /* 0x000ee20000000800 */
[----:B------:R-:W-:-:S02]  /*5c40*/  FFMA2 R148, R160.F32x2.HI_LO, UR4.F32, R184.F32 ;  /* 0x00000004a0947c49 */ /* 0x000fc400092000b8 */
[--C-:B------:R-:W-:Y:S02]  /*5c50*/  FFMA2 R68, R68.F32x2.HI_LO, UR4.F32, R184.reuse.F32 ;  /* 0x0000000444447c49 */ /* 0x100fe400092000b8 */
[--C-:B------:R-:W-:Y:S02]  /*5c60*/  FFMA2 R70, R70.F32x2.HI_LO, UR4.F32, R184.reuse.F32 ;  /* 0x0000000446467c49 */ /* 0x100fe400092000b8 */
[--C-:B------:R-:W-:Y:S01]  /*5c70*/  FFMA2 R72, R72.F32x2.HI_LO, UR4.F32, R184.reuse.F32 ;  /* 0x0000000448487c49 */ /* 0x100fe200092000b8 */
[----:B------:R-:W-:Y:S01]  /*5c80*/  MUFU.EX2 R56, R56 ;  /* 0x0000003800387308 */ /* 0x000fe20000000800 */
[--C-:B------:R-:W-:Y:S02]  /*5c90*/  FFMA2 R74, R74.F32x2.HI_LO, UR4.F32, R184.reuse.F32 ;  /* 0x000000044a4a7c49 */ /* 0x100fe400092000b8 */
[--C-:B------:R-:W-:Y:S02]  /*5ca0*/  FFMA2 R76, R76.F32x2.HI_LO, UR4.F32, R184.reuse.F32 ;  /* 0x000000044c4c7c49 */ /* 0x100fe400092000b8 */
[----:B------:R-:W-:-:S02]  /*5cb0*/  FFMA2 R78, R78.F32x2.HI_LO, UR4.F32, R184.F32 ;  /* 0x000000044e4e7c49 */ /* 0x000fc400092000b8 */
[--C-:B------:R-:W-:Y:S01]  /*5cc0*/  FFMA2 R80, R80.F32x2.HI_LO, UR4.F32, R184.reuse.F32 ;  /* 0x0000000450507c49 */ /* 0x100fe200092000b8 */
[----:B------:R-:W4:Y:S01]  /*5cd0*/  MUFU.EX2 R57, R57 ;  /* 0x0000003900397308 */ /* 0x000f220000000800 */
        /* <DEDUP_REMOVED lines=9> */
[----:B------:R-:W1:Y:S01]  /*5d70*/  MUFU.EX2 R59, R59 ;  /* 0x0000003b003b7308 */ /* 0x000e620000000800 */
        /* <DEDUP_REMOVED lines=9> */
[----:B------:R-:W5:Y:S01]  /*5e10*/  MUFU.EX2 R61, R61 ;  /* 0x0000003d003d7308 */ /* 0x000f620000000800 */
[--C-:B------:R-:W-:Y:S01]  /*5e20*/  FFMA2 R152, R4.F32x2.HI_LO, UR4.F32, R184.reuse.F32 ;  /* 0x0000000404987c49 */ /* 0x100fe200092000b8 */
[----:B-1----:R-:W-:Y:S01]  /*5e30*/  F2FP.F16.F32.PACK_AB R4, R49, R48 ;  /* 0x000000303104723e */ /* 0x002fe200000000ff */
[--C-:B------:R-:W-:Y:S01]  /*5e40*/  FFMA2 R154, R6.F32x2.HI_LO, UR4.F32, R184.reuse.F32 ;  /* 0x00000004069a7c49 */ /* 0x100fe200092000b8 */
[----:B--2---:R-:W-:Y:S01]  /*5e50*/  F2FP.F16.F32.PACK_AB R5, R51, R50 ;  /* 0x000000323305723e */ /* 0x004fe200000000ff */
[--C-:B------:R-:W-:Y:S01]  /*5e60*/  FFMA2 R156, R8.F32x2.HI_LO, UR4.F32, R184.reuse.F32 ;  /* 0x00000004089c7c49 */ /* 0x100fe200092000b8 */
[----:B---3--:R-:W-:Y:S01]  /*5e70*/  F2FP.F16.F32.PACK_AB R6, R55, R54 ;  /* 0x000000363706723e */ /* 0x008fe200000000ff */
[--C-:B------:R-:W-:Y:S01]  /*5e80*/  FFMA2 R158, R10.F32x2.HI_LO, UR4.F32, R184.reuse.F32 ;  /* 0x000000040a9e7c49 */ /* 0x100fe200092000b8 */
[----:B------:R-:W-:Y:S01]  /*5e90*/  MUFU.EX2 R64, R64 ;  /* 0x0000004000407308 */ /* 0x000fe20000000800 */
[--C-:B------:R-:W-:Y:S01]  /*5ea0*/  FFMA2 R160, R12.F32x2.HI_LO, UR4.F32, R184.reuse.F32 ;  /* 0x000000040ca07c49 */ /* 0x100fe200092000b8 */
[----:B----4-:R-:W-:Y:S01]  /*5eb0*/  F2FP.F16.F32.PACK_AB R7, R57, R56 ;  /* 0x000000383907723e */ /* 0x010fe200000000ff */
[--C-:B------:R-:W-:Y:S01]  /*5ec0*/  FFMA2 R162, R14.F32x2.HI_LO, UR4.F32, R184.reuse.F32 ;  /* 0x000000040ea27c49 */ /* 0x100fe200092000b8 */
[----:B------:R-:W-:Y:S01]  /*5ed0*/  F2FP.F16.F32.PACK_AB R8, R59, R58 ;  /* 0x0000003a3b08723e */ /* 0x000fe200000000ff */
[----:B------:R-:W-:-:S02]  /*5ee0*/  FFMA2 R164, R16.F32x2.HI_LO, UR4.F32, R184.F32 ;  /* 0x0000000410a47c49 */ /* 0x000fc400092000b8 */
[--C-:B------:R-:W-:Y:S01]  /*5ef0*/  FFMA2 R168, R18.F32x2.HI_LO, UR4.F32, R184.reuse.F32 ;  /* 0x0000000412a87c49 */ /* 0x100fe200092000b8 */
[----:B------:R-:W1:Y:S01]  /*5f00*/  MUFU.EX2 R65, R65 ;  /* 0x0000004100417308 */ /* 0x000e620000000800 */
[--C-:B------:R-:W-:Y:S01]  /*5f10*/  FFMA2 R170, R20.F32x2.HI_LO, UR4.F32, R184.reuse.F32 ;  /* 0x0000000414aa7c49 */ /* 0x100fe200092000b8 */
[----:B-----5:R-:W-:Y:S01]  /*5f20*/  F2FP.F16.F32.PACK_AB R9, R61, R60 ;  /* 0x0000003c3d09723e */ /* 0x020fe200000000ff */
[--C-:B------:R-:W-:Y:S02]  /*5f30*/  FFMA2 R172, R22.F32x2.HI_LO, UR4.F32, R184.reuse.F32 ;  /* 0x0000000416ac7c49 */ /* 0x100fe400092000b8 */
[--C-:B------:R-:W-:Y:S02]  /*5f40*/  FFMA2 R174, R24.F32x2.HI_LO, UR4.F32, R184.reuse.F32 ;  /* 0x0000000418ae7c49 */ /* 0x100fe400092000b8 */
[--C-:B------:R-:W-:Y:S01]  /*5f50*/  FFMA2 R176, R26.F32x2.HI_LO, UR4.F32, R184.reuse.F32 ;  /* 0x000000041ab07c49 */ /* 0x100fe200092000b8 */
[----:B------:R-:W-:Y:S01]  /*5f60*/  MUFU.EX2 R66, R66 ;  /* 0x0000004200427308 */ /* 0x000fe20000000800 */
[----:B------:R-:W-:-:S02]  /*5f70*/  FFMA2 R178, R28.F32x2.HI_LO, UR4.F32, R184.F32 ;  /* 0x000000041cb27c49 */ /* 0x000fc400092000b8 */
[--C-:B------:R-:W-:Y:S02]  /*5f80*/  FFMA2 R180, R30.F32x2.HI_LO, UR4.F32, R184.reuse.F32 ;  /* 0x000000041eb47c49 */ /* 0x100fe400092000b8 */
[--C-:B------:R-:W-:Y:S02]  /*5f90*/  FFMA2 R182, R32.F32x2.HI_LO, UR4.F32, R184.reuse.F32 ;  /* 0x0000000420b67c49 */ /* 0x100fe400092000b8 */
[----:B------:R-:W-:Y:S01]  /*5fa0*/  FFMA2 R184, R34.F32x2.HI_LO, UR4.F32, R184.F32 ;  /* 0x0000000422b87c49 */ /* 0x000fe200092000b8 */
[----:B------:R-:W2:Y:S01]  /*5fb0*/  MUFU.EX2 R67, R67 ;  /* 0x0000004300437308 */ /* 0x000ea20000000800 */
[----:B------:R-:W-:Y:S01]  /*5fc0*/  R2UR UR4, R141 ;  /* 0x000000008d0472ca */ /* 0x000fe200000e0000 */
[----:B------:R-:W-:Y:S01]  /*5fd0*/  FADD2 R48, R48.F32x2.HI_LO, R58.F32x2.HI_LO ;  /* 0x0000003a3030724b */ /* 0x000fe20000000000 */
[----:B-1----:R-:W-:Y:S01]  /*5fe0*/  F2FP.F16.F32.PACK_AB R10, R65, R64 ;  /* 0x00000040410a723e */ /* 0x002fe200000000ff */
[----:B------:R-:W-:Y:S02]  /*5ff0*/  FADD2 R50, R50.F32x2.HI_LO, R60.F32x2.HI_LO ;  /* 0x0000003c3232724b */ /* 0x000fe40000000000 */
[----:B------:R-:W-:-:S02]  /*6000*/  FADD2 R54, R54.F32x2.HI_LO, R64.F32x2.HI_LO ;  /* 0x000000403636724b */ /* 0x000fc40000000000 */
[----:B------:R-:W-:Y:S08]  /*6010*/  MUFU.EX2 R98, R98 ;  /* 0x0000006200627308 */ /* 0x000ff00000000800 */
[----:B------:R-:W1:Y:S01]  /*6020*/  MUFU.EX2 R99, R99 ;  /* 0x0000006300637308 */ /* 0x000e620000000800 */
[----:B--2---:R-:W-:Y:S01]  /*6030*/  F2FP.F16.F32.PACK_AB R11, R67, R66 ;  /* 0x00000042430b723e */ /* 0x004fe200000000ff */
[----:B------:R-:W-:-:S06]  /*6040*/  FADD2 R56, R56.F32x2.HI_LO, R66.F32x2.HI_LO ;  /* 0x000000423838724b */ /* 0x000fcc0000000000 */
[----:B------:R-:W-:Y:S08]  /*6050*/  MUFU.EX2 R100, R100 ;  /* 0x0000006400647308 */ /* 0x000ff00000000800 */
[----:B------:R-:W2:Y:S01]  /*6060*/  MUFU.EX2 R101, R101 ;  /* 0x0000006500657308 */ /* 0x000ea20000000800 */
[----:B-1----:R-:W-:Y:S01]  /*6070*/  F2FP.F16.F32.PACK_AB R12, R99, R98 ;  /* 0x00000062630c723e */ /* 0x002fe200000000ff */
[----:B------:R-:W-:-:S06]  /*6080*/  FADD2 R48, R48.F32x2.HI_LO, R98.F32x2.HI_LO ;  /* 0x000000623030724b */ /* 0x000fcc0000000000 */
        /* <DEDUP_REMOVED lines=27> */
[----:B------:R-:W-:-:S03]  /*6240*/  FADD2 R56, R56.F32x2.HI_LO, R112.F32x2.HI_LO ;  /* 0x000000703838724b */ /* 0x000fc60000000000 */
[----:B------:R2:W-:Y:S01]  /*6250*/  STTM.x16 tmem[UR4], R4 ;  /* 0x00000004000079ed */ /* 0x0005e20008240004 */
[----:B------:R-:W-:Y:S02]  /*6260*/  R2UR UR4, R150 ;  /* 0x00000000960472ca */ /* 0x000fe400000e0000 */
[----:B------:R-:W-:Y:S08]  /*6270*/  MUFU.EX2 R70, R70 ;  /* 0x0000004600467308 */ /* 0x000ff00000000800 */
[----:B------:R-:W3:Y:S01]  /*6280*/  MUFU.EX2 R71, R71 ;  /* 0x0000004700477308 */ /* 0x000ee20000000800 */
[----:B-1----:R-:W-:Y:S01]  /*6290*/  F2FP.F16.F32.PACK_AB R28, R69, R68 ;  /* 0x00000044451c723e */ /* 0x002fe200000000ff */
[----:B------:R-:W-:-:S06]  /*62a0*/  FADD2 R48, R48.F32x2.HI_LO, R68.F32x2.HI_LO ;  /* 0x000000443030724b */ /* 0x000fcc0000000000 */
[----:B------:R-:W-:Y:S08]  /*62b0*/  MUFU.EX2 R72, R72 ;  /* 0x0000004800487308 */ /* 0x000ff00000000800 */
[----:B------:R-:W1:Y:S01]  /*62c0*/  MUFU.EX2 R73, R73 ;  /* 0x0000004900497308 */ /* 0x000e620000000800 */
[----:B---3--:R-:W-:Y:S01]  /*62d0*/  F2FP.F16.F32.PACK_AB R29, R71, R70 ;  /* 0x00000046471d723e */ /* 0x008fe200000000ff */
[----:B------:R-:W-:-:S06]  /*62e0*/  FADD2 R50, R50.F32x2.HI_LO, R70.F32x2.HI_LO ;  /* 0x000000463232724b */ /* 0x000fcc0000000000 */
        /* <DEDUP_REMOVED lines=53> */
[----:B------:R-:W2:Y:S01]  /*6640*/  MUFU.EX2 R117, R117 ;  /* 0x0000007500757308 */ /* 0x000ea20000000800 */
[----:B---3--:R-:W-:Y:S01]  /*6650*/  F2FP.F16.F32.PACK_AB R43, R115, R114 ;  /* 0x00000072732b723e */ /* 0x008fe200000000ff */
[----:B------:R-:W-:-:S03]  /*6660*/  FADD2 R56, R56.F32x2.HI_LO, R114.F32x2.HI_LO ;  /* 0x000000723838724b */ /* 0x000fc60000000000 */
[----:B------:R-:W-:Y:S03]  /*6670*/  STTM.x16 tmem[UR5], R28 ;  /* 0x0000001c000079ed */ /* 0x000fe60008240005 */
        /* <DEDUP_REMOVED lines=63> */
[----:B------:R-:W-:-:S03]  /*6a70*/  FADD2 R56, R56.F32x2.HI_LO, R148.F32x2.HI_LO ;  /* 0x000000943838724b */ /* 0x000fc60000000000 */
[----:B------:R1:W-:Y:S01]  /*6a80*/  STTM.x16 tmem[UR4], R12 ;  /* 0x0000000c000079ed */ /* 0x0003e20008240004 */
[----:B------:R-:W-:Y:S01]  /*6a90*/  R2UR UR4, R166 ;  /* 0x00000000a60472ca */ /* 0x000fe200000e0000 */
[----:B------:R-:W3:Y:S01]  /*6aa0*/  FENCE.VIEW.ASYNC.T ;  /* 0x00000000000073c6 */ /* 0x000ee20000000200 */
[----:B------:R-:W-:Y:S08]  /*6ab0*/  MUFU.EX2 R154, R154 ;  /* 0x0000009a009a7308 */ /* 0x000ff00000000800 */
[----:B------:R-:W4:Y:S01]  /*6ac0*/  MUFU.EX2 R155, R155 ;  /* 0x0000009b009b7308 */ /* 0x000f220000000800 */
[----:B--2---:R-:W-:Y:S01]  /*6ad0*/  F2FP.F16.F32.PACK_AB R4, R153, R152 ;  /* 0x000000989904723e */ /* 0x004fe200000000ff */
[----:B------:R-:W-:-:S06]  /*6ae0*/  FADD2 R48, R48.F32x2.HI_LO, R152.F32x2.HI_LO ;  /* 0x000000983030724b */ /* 0x000fcc0000000000 */
[----:B------:R-:W-:Y:S08]  /*6af0*/  MUFU.EX2 R156, R156 ;  /* 0x0000009c009c7308 */ /* 0x000ff00000000800 */
[----:B------:R-:W2:Y:S01]  /*6b00*/  MUFU.EX2 R157, R157 ;  /* 0x0000009d009d7308 */ /* 0x000ea20000000800 */
[----:B----4-:R-:W-:Y:S01]  /*6b10*/  F2FP.F16.F32.PACK_AB R5, R155, R154 ;  /* 0x0000009a9b05723e */ /* 0x010fe200000000ff */
[----:B------:R-:W-:-:S06]  /*6b20*/  FADD2 R50, R50.F32x2.HI_LO, R154.F32x2.HI_LO ;  /* 0x0000009a3232724b */ /* 0x000fcc0000000000 */
[----:B------:R-:W-:Y:S08]  /*6b30*/  MUFU.EX2 R158, R158 ;  /* 0x0000009e009e7308 */ /* 0x000ff00000000800 */
[----:B------:R-:W4:Y:S01]  /*6b40*/  MUFU.EX2 R159, R159 ;  /* 0x0000009f009f7308 */ /* 0x000f220000000800 */
[----:B--2---:R-:W-:Y:S01]  /*6b50*/  F2FP.F16.F32.PACK_AB R6, R157, R156 ;  /* 0x0000009c9d06723e */ /* 0x004fe200000000ff */
[----:B------:R-:W-:-:S06]  /*6b60*/  FADD2 R54, R54.F32x2.HI_LO, R156.F32x2.HI_LO ;  /* 0x0000009c3636724b */ /* 0x000fcc0000000000 */
[----:B------:R-:W-:Y:S01]  /*6b70*/  MUFU.EX2 R160, R160 ;  /* 0x000000a000a07308 */ /* 0x000fe20000000800 */
[----:B-1----:R-:W-:Y:S01]  /*6b80*/  IMAD.MOV.U32 R21, RZ, RZ, 0x1 ;  /* 0x00000001ff157424 */ /* 0x002fe200078e00ff */
[----:B------:R-:W-:-:S03]  /*6b90*/  LOP3.LUT R20, R140, 0x1, RZ, 0x3c, !PT ;  /* 0x000000018c147812 */ /* 0x000fc600078e3cff */
[----:B---3--:R1:W-:Y:S03]  /*6ba0*/  SYNCS.ARRIVE.TRANS64.RED.ART0 RZ, [UR11], R21 ;  /* 0x00000015ffff79a7 */ /* 0x0083e6000850040b */
[----:B------:R-:W2:Y:S01]  /*6bb0*/  MUFU.EX2 R161, R161 ;  /* 0x000000a100a17308 */ /* 0x000ea20000000800 */
[----:B----4-:R-:W-:Y:S01]  /*6bc0*/  F2FP.F16.F32.PACK_AB R7, R159, R158 ;  /* 0x0000009e9f07723e */ /* 0x010fe200000000ff */
[----:B------:R-:W-:Y:S02]  /*6bd0*/  IMAD.U32 R20, R20, -0x80000000, RZ ;  /* 0x8000000014147824 */ /* 0x000fe400078e00ff */
[----:B------:R-:W-:-:S04]  /*6be0*/  FADD2 R56, R56.F32x2.HI_LO, R158.F32x2.HI_LO ;  /* 0x0000009e3838724b */ /* 0x000fc80000000000 */
[----:B------:R-:W-:Y:S08]  /*6bf0*/  MUFU.EX2 R162, R162 ;  /* 0x000000a200a27308 */ /* 0x000ff00000000800 */
[----:B------:R-:W3:Y:S01]  /*6c00*/  MUFU.EX2 R163, R163 ;  /* 0x000000a300a37308 */ /* 0x000ee20000000800 */
[----:B--2---:R-:W-:Y:S01]  /*6c10*/  F2FP.F16.F32.PACK_AB R8, R161, R160 ;  /* 0x000000a0a108723e */ /* 0x004fe200000000ff */
[----:B------:R-:W-:-:S06]  /*6c20*/  FADD2 R48, R48.F32x2.HI_LO, R160.F32x2.HI_LO ;  /* 0x000000a03030724b */ /* 0x000fcc0000000000 */
[----:B------:R-:W-:Y:S08]  /*6c30*/  MUFU.EX2 R164, R164 ;  /* 0x000000a400a47308 */ /* 0x000ff00000000800 */
[----:B------:R-:W2:Y:S01]  /*6c40*/  MUFU.EX2 R165, R165 ;  /* 0x000000a500a57308 */ /* 0x000ea20000000800 */
[----:B---3--:R-:W-:Y:S01]  /*6c50*/  F2FP.F16.F32.PACK_AB R9, R163, R162 ;  /* 0x000000a2a309723e */ /* 0x008fe200000000ff */
[----:B------:R-:W-:-:S06]  /*6c60*/  FADD2 R50, R50.F32x2.HI_LO, R162.F32x2.HI_LO ;  /* 0x000000a23232724b */ /* 0x000fcc0000000000 */
        /* <DEDUP_REMOVED lines=31> */
[----:B------:R-:W-:-:S04]  /*6e60*/  FADD2 R50, R50.F32x2.HI_LO, R180.F32x2.HI_LO ;  /* 0x000000b43232724b */ /* 0x000fc80000000000 */
[----:B------:R-:W-:Y:S02]  /*6e70*/  FADD2 R48, R48.F32x2.HI_LO, R50.F32x2.HI_LO ;  /* 0x000000323030724b */ /* 0x000fe40000000000 */
[----:B------:R-:W-:Y:S08]  /*6e80*/  MUFU.EX2 R184, R184 ;  /* 0x000000b800b87308 */ /* 0x000ff00000000800 */
[----:B------:R-:W3:Y:S01]  /*6e90*/  MUFU.EX2 R185, R185 ;  /* 0x000000b900b97308 */ /* 0x000ee20000000800 */
[----:B--2---:R-:W-:Y:S01]  /*6ea0*/  F2FP.F16.F32.PACK_AB R18, R183, R182 ;  /* 0x000000b6b712723e */ /* 0x004fe200000000ff */
[----:B------:R-:W-:Y:S01]  /*6eb0*/  FADD2 R54, R54.F32x2.HI_LO, R182.F32x2.HI_LO ;  /* 0x000000b63636724b */ /* 0x000fe20000000000 */
[----:B---3--:R-:W-:Y:S01]  /*6ec0*/  F2FP.F16.F32.PACK_AB R19, R185, R184 ;  /* 0x000000b8b913723e */ /* 0x008fe200000000ff */
[----:B------:R-:W-:-:S03]  /*6ed0*/  FADD2 R56, R56.F32x2.HI_LO, R184.F32x2.HI_LO ;  /* 0x000000b83838724b */ /* 0x000fc60000000000 */
[----:B------:R1:W-:Y:S01]  /*6ee0*/  STTM.x16 tmem[UR4], R4 ;  /* 0x00000004000079ed */ /* 0x0003e20008240004 */
[----:B------:R-:W2:Y:S02]  /*6ef0*/  FENCE.VIEW.ASYNC.T ;  /* 0x00000000000073c6 */ /* 0x000ea40000000200 */
[----:B--2---:R-:W-:Y:S01]  /*6f00*/  NOP ;  /* 0x0000000000007918 */ /* 0x004fe20000000000 */
[----:B------:R1:W-:Y:S01]  /*6f10*/  @P0 SYNCS.ARRIVE.TRANS64.RED.ART0 RZ, [UR10], R21 ;  /* 0x00000015ffff09a7 */ /* 0x0003e2000850040a */
[----:B------:R-:W-:-:S04]  /*6f20*/  FADD2 R54, R54.F32x2.HI_LO, R56.F32x2.HI_LO ;  /* 0x000000383636724b */ /* 0x000fc80000000000 */
[----:B------:R-:W-:Y:S01]  /*6f30*/  FADD2 R48, R48.F32x2.HI_LO, R54.F32x2.HI_LO ;  /* 0x000000363030724b */ /* 0x000fe20000000000 */
[----:B------:R-:W2:Y:S02]  /*6f40*/  SYNCS.PHASECHK.TRANS64.TRYWAIT P0, [UR7+0x1c8], R20 ;  /* 0x0001c814ff0075a7 */ /* 0x000ea40008001107 */
[----:B-12---:R-:W-:Y:S05]  /*6f50*/  @!P0 BRA `(.L_x_68) ;  /* 0x00000040007c8947 */ /* 0x006fea0003800000 */
.L_x_136:
[----:B------:R-:W-:Y:S01]  /*6f60*/  FADD R186, R48, R49 ;  /* 0x0000003130ba7221 */ /* 0x000fe20000000000 */
[----:B------:R-:W-:Y:S01]  /*6f70*/  LOP3.LUT R139, R139, 0x1, RZ, 0x3c, !PT ;  /* 0x000000018b8b7812 */ /* 0x000fe200078e3cff */
[----:B------:R-:W-:Y:S06]  /*6f80*/  BRA.U !UP0, `(.L_x_69) ;  /* 0x0000001d08e87547 */ /* 0x000fec000b800000 */
[----:B------:R-:W-:Y:S01]  /*6f90*/  MOV R187, R167 ;  /* 0x000000a700bb7202 */ /* 0x000fe20000000f00 */
[----:B------:R-:W2:Y:S01]  /*6fa0*/  LDCU UR5, c[0x0][0x600] ;  /* 0x0000c000ff0577ac */ /* 0x000ea20008000800 */
[----:B------:R-:W-:-:S04]  /*6fb0*/  UMOV UR8, URZ ;  /* 0x000000ff00087c82 */ /* 0x000fc80008000000 */
.L_x_72:
[----:B------:R-:W-:Y:S02]  /*6fc0*/  SHF.L.U32 R6, R139, 0x1f, RZ ;  /* 0x0000001f8b067819 */ /* 0x000fe400000006ff */
[----:B------:R-:W-:Y:S02]  /*6fd0*/  R2UR UR4, R138 ;  /* 0x000000008a0472ca */ /* 0x000fe400000e0000 */
[----:B------:R-:W3:Y:S02]  /*6fe0*/  SYNCS.PHASECHK.TRANS64.TRYWAIT P0, [UR7+0x190], R6 ;  /* 0x00019006ff0075a7 */ /* 0x000ee40008001107 */
[----:B-1-3--:R-:W-:Y:S11]  /*6ff0*/  @!P0 BRA `(.L_x_70) ;  /* 0x0000004000708947 */ /* 0x00aff60003800000 */
.L_x_138:
[----:B------:R-:W3:Y:S01]  /*7000*/  LDTM.x32 R100, tmem[UR4] ;  /* 0x00000004006479ee */ /* 0x000ee200082c0000 */
[----:B------:R-:W-:Y:S02]  /*7010*/  R2UR UR4, R137 ;  /* 0x00000000890472ca */ /* 0x000fe400000e0000 */
[----:B------:R-:W-:-:S11]  /*7020*/  R2UR UR6, R141 ;  /* 0x000000008d0672ca */ /* 0x000fd600000e0000 */
[----:B------:R-:W4:Y:S01]  /*7030*/  LDTM.x32 R68, tmem[UR4] ;  /* 0x00000004004479ee */ /* 0x000f2200082c0000 */
[----:B------:R-:W-:Y:S01]  /*7040*/  R2UR UR4, R150 ;  /* 0x00000000960472ca */ /* 0x000fe200000e0000 */
[----:B------:R-:W5:Y:S01]  /*7050*/  LDTM.x32 R36, tmem[UR6] ;  /* 0x00000006002479ee */ /* 0x000f6200082c0000 */
[----:B------:R-:W-:Y:S02]  /*7060*/  R2UR UR6, R151 ;  /* 0x00000000970672ca */ /* 0x000fe400000e0000 */
[----:B---3--:R-:W-:Y:S02]  /*7070*/  FMNMX3 R144, R187, R100, R101, !PT ;  /* 0x00000064bb907276 */ /* 0x008fe40007800065 */
[----:B------:R-:W-:Y:S02]  /*7080*/  FMNMX R143, R102, R103, !PT ;  /* 0x00000067668f7209 */ /* 0x000fe40007800000 */
[----:B------:R-:W-:-:S05]  /*7090*/  FMNMX R142, R104, R105, !PT ;  /* 0x00000069688e7209 */ /* 0x000fca0007800000 */
[----:B-1----:R-:W1:Y:S01]  /*70a0*/  LDTM.x32 R4, tmem[UR4] ;  /* 0x00000004000479ee */ /* 0x002e6200082c0000 */
[----:B------:R-:W-:Y:S02]  /*70b0*/  FMNMX R167, R106, R107, !PT ;  /* 0x0000006b6aa77209 */ /* 0x000fe40007800000 */
        /* <DEDUP_REMOVED lines=12> */
[----:B----4-:R-:W-:Y:S02]  /*7180*/  FMNMX3 R144, R144, R68, R69, !PT ;  /* 0x0000004490907276 */ /* 0x010fe40007800045 */
        /* <DEDUP_REMOVED lines=15> */
[----:B-----5:R-:W-:-:S02]  /*7280*/  FMNMX3 R144, R144, R36, R37, !PT ;  /* 0x0000002490907276 */ /* 0x020fc40007800025 */
        /* <DEDUP_REMOVED lines=15> */
[----:B-1----:R-:W-:Y:S02]  /*7380*/  FMNMX3 R144, R144, R4, R5, !PT ;  /* 0x0000000490907276 */ /* 0x002fe40007800005 */
        /* <DEDUP_REMOVED lines=15> */
[----:B------:R-:W-:Y:S02]  /*7480*/  FMNMX R143, R144, R143, !PT ;  /* 0x0000008f908f7209 */ /* 0x000fe40007800000 */
[----:B------:R-:W-:Y:S02]  /*7490*/  R2UR UR4, R141 ;  /* 0x000000008d0472ca */ /* 0x000fe400000e0000 */
[----:B------:R-:W-:-:S04]  /*74a0*/  FMNMX3 R167, R143, R142, R167, !PT ;  /* 0x0000008e8fa77276 */ /* 0x000fc800078000a7 */
[----:B------:R-:W-:-:S04]  /*74b0*/  FSETP.NEU.AND P0, PT, R167, -INF , PT ;  /* 0xff800000a700780b */ /* 0x000fc80003f0d000 */
[----:B------:R-:W-:Y:S02]  /*74c0*/  FSEL R184, R167, RZ, P0 ;  /* 0x000000ffa7b87208 */ /* 0x000fe40000000000 */
[----:B------:R-:W-:-:S03]  /*74d0*/  ELECT P0, URZ, PT ;  /* 0x0000000000ff782f */ /* 0x000fc60003800000 */
[----:B------:R-:W-:-:S04]  /*74e0*/  FADD R188, -R184, R187 ;  /* 0x000000bbb8bc7221 */ /* 0x000fc80000000100 */
[----:B--2---:R-:W-:-:S05]  /*74f0*/  FMUL R188, R188, UR5 ;  /* 0x00000005bcbc7c20 */ /* 0x004fca0008400000 */
[----:B------:R-:W-:Y:S02]  /*7500*/  FSETP.GE.AND P1, PT, R188, -8, PT ;  /* 0xc1000000bc00780b */ /* 0x000fe40003f26000 */
[----:B------:R-:W1:Y:S02]  /*7510*/  MUFU.EX2 R188, R188 ;  /* 0x000000bc00bc7308 */ /* 0x000e640000000800 */
[C---:B------:R-:W-:Y:S02]  /*7520*/  FSEL R184, R187.reuse, R184, P1 ;  /* 0x000000b8bbb87208 */ /* 0x040fe40000800000 */
[----:B------:R-:W-:-:S03]  /*7530*/  FSEL R167, R187, R167, P1 ;  /* 0x000000a7bba77208 */ /* 0x000fc60000800000 */
[----:B------:R-:W-:-:S04]  /*7540*/  FFMA R184, -R184, UR5, RZ ;  /* 0x00000005b8b87c23 */ /* 0x000fc800080001ff */
[--C-:B------:R-:W-:Y:S02]  /*7550*/  FFMA2 R162, R14.F32x2.HI_LO, UR5.F32, R184.reuse.F32 ;  /* 0x000000050ea27c49 */ /* 0x100fe400092000b8 */
[--C-:B------:R-:W-:Y:S02]  /*7560*/  FFMA2 R164, R16.F32x2.HI_LO, UR5.F32, R184.reuse.F32 ;  /* 0x0000000510a47c49 */ /* 0x100fe400092000b8 */
[--C-:B------:R-:W-:Y:S02]  /*7570*/  FFMA2 R16, R80.F32x2.HI_LO, UR5.F32, R184.reuse.F32 ;  /* 0x0000000550107c49 */ /* 0x100fe400092000b8 */
[--C-:B------:R-:W-:Y:S01]  /*7580*/  FFMA2 R14, R82.F32x2.HI_LO, UR5.F32, R184.reuse.F32 ;  /* 0x00000005520e7c49 */ /* 0x100fe200092000b8 */
[----:B-1----:R-:W-:Y:S01]  /*7590*/  FSEL R188, R188, 1, !P1 ;  /* 0x3f800000bcbc7808 */ /* 0x002fe20004800000 */
[--C-:B------:R-:W-:Y:S01]  /*75a0*/  FFMA2 R154, R6.F32x2.HI_LO, UR5.F32, R184.reuse.F32 ;  /* 0x00000005069a7c49 */ /* 0x100fe200092000b8 */
[----:B------:R-:W-:Y:S01]  /*75b0*/  FMNMX R16, R16, -127, !PT ;  /* 0xc2fe000010107809 */ /* 0x000fe20007800000 */
        /* <DEDUP_REMOVED lines=24> */
[----:B------:R-:W-:Y:S01]  /*7740*/  FADD2.RM R182, R16.F32x2.HI_LO, 12582912 ;  /* 0x4b40000010b6744b */ /* 0x000fe20000204000 */
[----:B------:R-:W-:Y:S01]  /*7750*/  FMNMX R11, R11, -127, !PT ;  /* 0xc2fe00000b0b7809 */ /* 0x000fe20007800000 */
[----:B------:R-:W-:Y:S01]  /*7760*/  FADD2.RM R30, R14.F32x2.HI_LO, 12582912 ;  /* 0x4b4000000e1e744b */ /* 0x000fe20000204000 */
[----:B------:R-:W-:Y:S01]  /*7770*/  MUFU.EX2 R96, R22 ;  /* 0x0000001600607308 */ /* 0x000fe20000000800 */
[----:B------:R-:W-:-:S02]  /*7780*/  FFMA2 R48, R20.F32x2.HI_LO, UR5.F32, R184.F32 ;  /* 0x0000000514307c49 */ /* 0x000fc400092000b8 */
[--C-:B------:R-:W-:Y:S02]  /*7790*/  FFMA2 R98, R32.F32x2.HI_LO, UR5.F32, R184.reuse.F32 ;  /* 0x0000000520627c49 */ /* 0x100fe400092000b8 */
[----:B------:R-:W-:Y:S02]  /*77a0*/  FADD2.RM R20, R6.F32x2.HI_LO, 12582912 ;  /* 0x4b4000000614744b */ /* 0x000fe40000204000 */
[--C-:B------:R-:W-:Y:S01]  /*77b0*/  FFMA2 R142, R36.F32x2.HI_LO, UR5.F32, R184.reuse.F32 ;  /* 0x00000005248e7c49 */ /* 0x100fe200092000b8 */
[----:B------:R1:W-:Y:S01]  /*77c0*/  MUFU.EX2 R97, R23 ;  /* 0x0000001700617308 */ /* 0x0003e20000000800 */
[----:B------:R-:W-:Y:S01]  /*77d0*/  FADD2 R32, R182.F32x2.HI_LO, -12582912 ;  /* 0xcb400000b620744b */ /* 0x000fe20000200000 */
[----:B------:R-:W-:Y:S01]  /*77e0*/  FMNMX R36, R4, -127, !PT ;  /* 0xc2fe000004247809 */ /* 0x000fe20007800000 */
[----:B------:R-:W-:Y:S01]  /*77f0*/  FADD2 R180, R30.F32x2.HI_LO, -12582912 ;  /* 0xcb4000001eb4744b */ /* 0x000fe20000200000 */
[----:B------:R-:W-:Y:S01]  /*7800*/  FMNMX R37, R5, -127, !PT ;  /* 0xc2fe000005257809 */ /* 0x000fe20007800000 */
[----:B------:R-:W-:-:S02]  /*7810*/  FFMA2 R100, R100.F32x2.HI_LO, UR5.F32, R184.F32 ;  /* 0x0000000564647c49 */ /* 0x000fc400092000b8 */
[--C-:B------:R-:W-:Y:S01]  /*7820*/  FFMA2 R102, R102.F32x2.HI_LO, UR5.F32, R184.reuse.F32 ;  /* 0x0000000566667c49 */ /* 0x100fe200092000b8 */
[----:B------:R-:W-:Y:S01]  /*7830*/  MUFU.EX2 R142, R142 ;  /* 0x0000008e008e7308 */ /* 0x000fe20000000800 */
[--C-:B------:R-:W-:Y:S02]  /*7840*/  FFMA2 R104, R104.F32x2.HI_LO, UR5.F32, R184.reuse.F32 ;  /* 0x0000000568687c49 */ /* 0x100fe400092000b8 */
[--C-:B------:R-:W-:Y:S02]  /*7850*/  FFMA2 R106, R106.F32x2.HI_LO, UR5.F32, R184.reuse.F32 ;  /* 0x000000056a6a7c49 */ /* 0x100fe400092000b8 */
[--C-:B------:R-:W-:Y:S02]  /*7860*/  FFMA2 R108, R108.F32x2.HI_LO, UR5.F32, R184.reuse.F32 ;  /* 0x000000056c6c7c49 */ /* 0x100fe400092000b8 */
[----:B------:R-:W-:Y:S01]  /*7870*/  FFMA2 R110, R110.F32x2.HI_LO, UR5.F32, R184.F32 ;  /* 0x000000056e6e7c49 */ /* 0x000fe200092000b8 */
[----:B------:R-:W-:Y:S01]  /*7880*/  MUFU.EX2 R100, R100 ;  /* 0x0000006400647308 */ /* 0x000fe20000000800 */
[----:B-1----:R-:W-:-:S02]  /*7890*/  FADD2.RM R22, R8.F32x2.HI_LO, 12582912 ;  /* 0x4b4000000816744b */ /* 0x002fc40000204000 */
        /* <DEDUP_REMOVED lines=46> */
[----:B------:R-:W-:Y:S02]  /*7b80*/  FFMA2 R184, R34.F32x2.HI_LO, UR5.F32, R184.F32 ;  /* 0x0000000522b87c49 */ /* 0x000fe400092000b8 */
[----:B------:R-:W-:Y:S02]  /*7b90*/  IMAD.MOV.U32 R34, RZ, RZ, 0x3d9df09d ;  /* 0x3d9df09dff227424 */ /* 0x000fe400078e00ff */
[----:B------:R-:W-:Y:S01]  /*7ba0*/  FADD2.RM R28, R178.F32x2.HI_LO, 12582912 ;  /* 0x4b400000b21c744b */ /* 0x000fe20000204000 */
[----:B------:R-:W-:Y:S01]  /*7bb0*/  MUFU.EX2 R110, R110 ;  /* 0x0000006e006e7308 */ /* 0x000fe20000000800 */
[----:B------:R-:W-:Y:S02]  /*7bc0*/  FADD2 R170, R20.F32x2.HI_LO, -12582912 ;  /* 0xcb40000014aa744b */ /* 0x000fe40000200000 */
[----:B------:R-:W-:-:S02]  /*7bd0*/  FADD2 R32, R16.F32x2.HI_LO, -R32.F32x2.HI_LO ;  /* 0x800000201020724b */ /* 0x000fc40000000000 */
[----:B------:R-:W-:Y:S02]  /*7be0*/  FADD2 R180, R14.F32x2.HI_LO, -R180.F32x2.HI_LO ;  /* 0x800000b40eb4724b */ /* 0x000fe40000000000 */
[----:B------:R-:W-:Y:S01]  /*7bf0*/  FADD2.RM R26, R12.F32x2.HI_LO, 12582912 ;  /* 0x4b4000000c1a744b */ /* 0x000fe20000204000 */
[----:B------:R-:W-:Y:S01]  /*7c00*/  MUFU.EX2 R111, R111 ;  /* 0x0000006f006f7308 */ /* 0x000fe20000000800 */
[----:B------:R-:W-:Y:S02]  /*7c10*/  FADD2.RM R24, R10.F32x2.HI_LO, 12582912 ;  /* 0x4b4000000a18744b */ /* 0x000fe40000204000 */
[----:B------:R-:W-:Y:S02]  /*7c20*/  FADD2 R172, R22.F32x2.HI_LO, -12582912 ;  /* 0xcb40000016ac744b */ /* 0x000fe40000200000 */
[----:B------:R-:W-:Y:S02]  /*7c30*/  FADD2.RM R168, R36.F32x2.HI_LO, 12582912 ;  /* 0x4b40000024a8744b */ /* 0x000fe40000204000 */
[----:B------:R-:W-:Y:S01]  /*7c40*/  FADD2 R14, R28.F32x2.HI_LO, -12582912 ;  /* 0xcb4000001c0e744b */ /* 0x000fe20000200000 */
[----:B------:R-:W-:Y:S01]  /*7c50*/  MUFU.EX2 R112, R112 ;  /* 0x0000007000707308 */ /* 0x000fe20000000800 */
[----:B------:R-:W-:-:S02]  /*7c60*/  FADD2 R170, R6.F32x2.HI_LO, -R170.F32x2.HI_LO ;  /* 0x800000aa06aa724b */ /* 0x000fc40000000000 */
[-C--:B------:R-:W-:Y:S02]  /*7c70*/  FFMA2 R6, R32.F32x2.HI_LO, R34.reuse.F32, 0.22756439447402954102 ;  /* 0x3e6906a420067449 */ /* 0x080fe40001200022 */
[----:B------:R-:W-:Y:S02]  /*7c80*/  FFMA2 R4, R180.F32x2.HI_LO, R34.F32, 0.22756439447402954102 ;  /* 0x3e6906a4b4047449 */ /* 0x000fe40001200022 */
[----:B------:R-:W-:Y:S01]  /*7c90*/  FADD2 R176, R26.F32x2.HI_LO, -12582912 ;  /* 0xcb4000001ab0744b */ /* 0x000fe20000200000 */
[----:B------:R-:W1:Y:S01]  /*7ca0*/  MUFU.EX2 R113, R113 ;  /* 0x0000007100717308 */ /* 0x000e620000000800 */
[----:B------:R-:W-:Y:S02]  /*7cb0*/  FADD2 R174, R24.F32x2.HI_LO, -12582912 ;  /* 0xcb40000018ae744b */ /* 0x000fe40000200000 */
[----:B------:R-:W-:Y:S02]  /*7cc0*/  FADD2 R172, R8.F32x2.HI_LO, -R172.F32x2.HI_LO ;  /* 0x800000ac08ac724b */ /* 0x000fe40000000000 */
[----:B------:R-:W-:-:S02]  /*7cd0*/  FADD2 R8, R168.F32x2.HI_LO, -12582912 ;  /* 0xcb400000a808744b */ /* 0x000fc40000200000 */
[----:B------:R-:W-:Y:S01]  /*7ce0*/  FADD2 R178, R178.F32x2.HI_LO, -R14.F32x2.HI_LO ;  /* 0x8000000eb2b2724b */ /* 0x000fe20000000000 */
[----:B------:R-:W-:Y:S01]  /*7cf0*/  MUFU.EX2 R114, R114 ;  /* 0x0000007200727308 */ /* 0x000fe20000000800 */
[----:B------:R-:W-:Y:S02]  /*7d00*/  FFMA2 R6, R6.F32x2.HI_LO, R32.F32x2.HI_LO, 0.69514614343643188477 ;  /* 0x3f31f51906067449 */ /* 0x000fe40000200020 */
[----:B------:R-:W-:Y:S02]  /*7d10*/  FFMA2 R4, R4.F32x2.HI_LO, R180.F32x2.HI_LO, 0.69514614343643188477 ;  /* 0x3f31f51904047449 */ /* 0x000fe400002000b4 */
[----:B------:R-:W-:Y:S02]  /*7d20*/  FADD2 R176, R12.F32x2.HI_LO, -R176.F32x2.HI_LO ;  /* 0x800000b00cb0724b */ /* 0x000fe40000000000 */
[----:B------:R-:W-:Y:S01]  /*7d30*/  FADD2 R174, R10.F32x2.HI_LO, -R174.F32x2.HI_LO ;  /* 0x800000ae0aae724b */ /* 0x000fe20000000000 */
[----:B------:R-:W2:Y:S01]  /*7d40*/  MUFU.EX2 R115, R115 ;  /* 0x0000007300737308 */ /* 0x000ea20000000800 */
[----:B------:R-:W-:Y:S01]  /*7d50*/  FADD2 R36, R36.F32x2.HI_LO, -R8.F32x2.HI_LO ;  /* 0x800000082424724b */ /* 0x000fe20000000000 */
[----:B-1----:R-:W-:Y:S01]  /*7d60*/  F2FP.F16.F32.PACK_AB R10, R113, R112 ;  /* 0x00000070710a723e */ /* 0x002fe200000000ff */
[----:B------:R-:W-:-:S02]  /*7d70*/  FFMA2 R8, R178.F32x2.HI_LO, R34.F32, 0.22756439447402954102 ;  /* 0x3e6906a4b2087449 */ /* 0x000fc40001200022 */
[----:B------:R-:W-:Y:S02]  /*7d80*/  FFMA2 R32, R6.F32x2.HI_LO, R32.F32x2.HI_LO, 1 ;  /* 0x3f80000006207449 */ /* 0x000fe40000200020 */
[----:B------:R-:W-:Y:S01]  /*7d90*/  FFMA2 R180, R4.F32x2.HI_LO, R180.F32x2.HI_LO, 1 ;  /* 0x3f80000004b47449 */ /* 0x000fe200002000b4 */
[----:B------:R-:W-:Y:S01]  /*7da0*/  MUFU.EX2 R116, R116 ;  /* 0x0000007400747308 */ /* 0x000fe20000000800 */
[-C--:B------:R-:W-:Y:S02]  /*7db0*/  FFMA2 R6, R176.F32x2.HI_LO, R34.reuse.F32, 0.22756439447402954102 ;  /* 0x3e6906a4b0067449 */ /* 0x080fe40001200022 */
[----:B------:R-:W-:Y:S02]  /*7dc0*/  IMAD R182, R182, 0x800000, R32 ;  /* 0x00800000b6b67824 */ /* 0x000fe400078e0220 */
[----:B------:R-:W-:Y:S02]  /*7dd0*/  FFMA2 R4, R174.F32x2.HI_LO, R34.F32, 0.22756439447402954102 ;  /* 0x3e6906a4ae047449 */ /* 0x000fe40001200022 */
[----:B------:R-:W-:-:S02]  /*7de0*/  IMAD R183, R183, 0x800000, R33 ;  /* 0x00800000b7b77824 */ /* 0x000fc400078e0221 */
[----:B------:R-:W-:Y:S02]  /*7df0*/  FFMA2 R8, R8.F32x2.HI_LO, R178.F32x2.HI_LO, 0.69514614343643188477 ;  /* 0x3f31f51908087449 */ /* 0x000fe400002000b2 */
[----:B------:R-:W-:Y:S02]  /*7e00*/  IMAD R180, R30, 0x800000, R180 ;  /* 0x008000001eb47824 */ /* 0x000fe400078e02b4 */
[----:B------:R-:W-:Y:S01]  /*7e10*/  FFMA2 R6, R6.F32x2.HI_LO, R176.F32x2.HI_LO, 0.69514614343643188477 ;  /* 0x3f31f51906067449 */ /* 0x000fe200002000b0 */
[----:B------:R-:W1:Y:S01]  /*7e20*/  MUFU.EX2 R117, R117 ;  /* 0x0000007500757308 */ /* 0x000e620000000800 */
[----:B------:R-:W-:Y:S01]  /*7e30*/  FFMA2 R4, R4.F32x2.HI_LO, R174.F32x2.HI_LO, 0.69514614343643188477 ;  /* 0x3f31f51904047449 */ /* 0x000fe200002000ae */
[----:B--2---:R-:W-:Y:S01]  /*7e40*/  F2FP.F16.F32.PACK_AB R11, R115, R114 ;  /* 0x00000072730b723e */ /* 0x004fe200000000ff */
[----:B------:R-:W-:Y:S02]  /*7e50*/  FFMA2 R178, R8.F32x2.HI_LO, R178.F32x2.HI_LO, 1 ;  /* 0x3f80000008b27449 */ /* 0x000fe400002000b2 */
[----:B------:R-:W-:-:S02]  /*7e60*/  IMAD.SHL.U32 R8, R3, 0x4, RZ ;  /* 0x0000000403087824 */ /* 0x000fc400078e00ff */
[----:B------:R-:W-:Y:S01]  /*7e70*/  FFMA2 R176, R6.F32x2.HI_LO, R176.F32x2.HI_LO, 1 ;  /* 0x3f80000006b07449 */ /* 0x000fe200002000b0 */
[----:B------:R-:W-:Y:S01]  /*7e80*/  F2FP.F16.F32.PACK_AB R9, R111, R110 ;  /* 0x0000006e6f09723e */ /* 0x000fe200000000ff */
[----:B------:R-:W-:Y:S01]  /*7e90*/  FFMA2 R174, R4.F32x2.HI_LO, R174.F32x2.HI_LO, 1 ;  /* 0x3f80000004ae7449 */ /* 0x000fe200002000ae */
[----:B------:R-:W-:Y:S01]  /*7ea0*/  MUFU.EX2 R118, R118 ;  /* 0x0000007600767308 */ /* 0x000fe20000000800 */
[-C--:B------:R-:W-:Y:S01]  /*7eb0*/  FFMA2 R6, R172.F32x2.HI_LO, R34.reuse.F32, 0.22756439447402954102 ;  /* 0x3e6906a4ac067449 */ /* 0x080fe20001200022 */
[----:B------:R-:W-:Y:S01]  /*7ec0*/  LOP3.LUT R8, R8, 0x1fc, RZ, 0xc0, !PT ;  /* 0x000001fc08087812 */ /* 0x000fe200078ec0ff */
[----:B------:R-:W-:Y:S02]  /*7ed0*/  FFMA2 R4, R170.F32x2.HI_LO, R34.F32, 0.22756439447402954102 ;  /* 0x3e6906a4aa047449 */ /* 0x000fe40001200022 */
[----:B------:R-:W-:Y:S02]  /*7ee0*/  IMAD R181, R31, 0x800000, R181 ;  /* 0x008000001fb57824 */ /* 0x000fe400078e02b5 */
[----:B------:R-:W-:-:S02]  /*7ef0*/  FFMA2 R6, R6.F32x2.HI_LO, R172.F32x2.HI_LO, 0.69514614343643188477 ;  /* 0x3f31f51906067449 */ /* 0x000fc400002000ac */
[----:B------:R-:W-:Y:S02]  /*7f00*/  IMAD R178, R28, 0x800000, R178 ;  /* 0x008000001cb27824 */ /* 0x000fe400078e02b2 */
[----:B------:R-:W-:Y:S01]  /*7f10*/  FFMA2 R4, R4.F32x2.HI_LO, R170.F32x2.HI_LO, 0.69514614343643188477 ;  /* 0x3f31f51904047449 */ /* 0x000fe200002000aa */
[----:B------:R-:W2:Y:S01]  /*7f20*/  MUFU.EX2 R119, R119 ;  /* 0x0000007700777308 */ /* 0x000ea20000000800 */
[----:B------:R-:W-:Y:S01]  /*7f30*/  FFMA2 R34, R36.F32x2.HI_LO, R34.F32, 0.22756439447402954102 ;  /* 0x3e6906a424227449 */ /* 0x000fe20001200022 */
[----:B------:R3:W-:Y:S01]  /*7f40*/  STS [R8+UR7+0x20c], R188 ;  /* 0x00020cbc08007988 */ /* 0x0007e20008000807 */
[----:B------:R-:W-:Y:S01]  /*7f50*/  FFMA2 R172, R6.F32x2.HI_LO, R172.F32x2.HI_LO, 1 ;  /* 0x3f80000006ac7449 */ /* 0x000fe200002000ac */
[----:B------:R-:W-:Y:S01]  /*7f60*/  F2FP.F16.F32.PACK_AB R6, R105, R104 ;  /* 0x000000686906723e */ /* 0x000fe200000000ff */
[----:B------:R-:W-:Y:S01]  /*7f70*/  FFMA2 R170, R4.F32x2.HI_LO, R170.F32x2.HI_LO, 1 ;  /* 0x3f80000004aa7449 */ /* 0x000fe200002000aa */
[----:B------:R-:W-:Y:S01]  /*7f80*/  F2FP.F16.F32.PACK_AB R4, R101, R100 ;  /* 0x000000646504723e */ /* 0x000fe200000000ff */
[----:B------:R-:W-:Y:S01]  /*7f90*/  FFMA2 R34, R34.F32x2.HI_LO, R36.F32x2.HI_LO, 0.69514614343643188477 ;  /* 0x3f31f51922227449 */ /* 0x000fe20000200024 */
[----:B------:R-:W-:Y:S01]  /*7fa0*/  MUFU.EX2 R120, R120 ;  /* 0x0000007800787308 */ /* 0x000fe20000000800 */
[----:B------:R-:W-:Y:S01]  /*7fb0*/  F2FP.F16.F32.PACK_AB R5, R103, R102 ;  /* 0x000000666705723e */ /* 0x000fe200000000ff */
[----:B------:R-:W-:Y:S01]  /*7fc0*/  IMAD R179, R29, 0x800000, R179 ;  /* 0x008000001db37824 */ /* 0x000fe200078e02b3 */
[----:B------:R-:W-:Y:S01]  /*7fd0*/  F2FP.F16.F32.PACK_AB R7, R107, R106 ;  /* 0x0000006a6b07723e */ /* 0x000fe200000000ff */
[----:B------:R-:W-:Y:S01]  /*7fe0*/  FFMA2 R34, R34.F32x2.HI_LO, R36.F32x2.HI_LO, 1 ;  /* 0x3f80000022227449 */ /* 0x000fe20000200024 */
[----:B-1----:R-:W-:Y:S01]  /*7ff0*/  F2FP.F16.F32.PACK_AB R12, R117, R116 ;  /* 0x00000074750c723e */ /* 0x002fe200000000ff */
[----:B------:R-:W-:Y:S01]  /*8000*/  IMAD R176, R26, 0x800000, R176 ;  /* 0x008000001ab07824 */ /* 0x000fe200078e02b0 */
[----:B------:R-:W-:Y:S01]  /*8010*/  F2FP.F16.F32.PACK_AB R42, R179, R178 ;  /* 0x000000b2b32a723e */ /* 0x000fe200000000ff */
[----:B------:R-:W1:Y:S01]  /*8020*/  MUFU.EX2 R121, R121 ;  /* 0x0000007900797308 */ /* 0x000e620000000800 */
[----:B--2---:R-:W-:Y:S01]  /*8030*/  F2FP.F16.F32.PACK_AB R13, R119, R118 ;  /* 0x00000076770d723e */ /* 0x004fe200000000ff */
[----:B------:R-:W-:-:S02]  /*8040*/  IMAD R177, R27, 0x800000, R177 ;  /* 0x008000001bb17824 */ /* 0x000fc400078e02b1 */
[----:B------:R-:W-:Y:S02]  /*8050*/  IMAD R174, R24, 0x800000, R174 ;  /* 0x0080000018ae7824 */ /* 0x000fe400078e02ae */
[----:B------:R-:W-:Y:S01]  /*8060*/  IMAD R175, R25, 0x800000, R175 ;  /* 0x0080000019af7824 */ /* 0x000fe200078e02af */
[----:B------:R-:W-:Y:S01]  /*8070*/  F2FP.F16.F32.PACK_AB R43, R177, R176 ;  /* 0x000000b0b12b723e */ /* 0x000fe200000000ff */
[----:B------:R-:W-:Y:S01]  /*8080*/  MUFU.EX2 R122, R122 ;  /* 0x0000007a007a7308 */ /* 0x000fe20000000800 */
[----:B------:R-:W-:Y:S01]  /*8090*/  IMAD R172, R22, 0x800000, R172 ;  /* 0x0080000016ac7824 */ /* 0x000fe200078e02ac */
[----:B---3--:R-:W-:Y:S01]  /*80a0*/  F2FP.F16.F32.PACK_AB R8, R109, R108 ;  /* 0x0000006c6d08723e */ /* 0x008fe200000000ff */
[----:B------:R-:W-:Y:S02]  /*80b0*/  IMAD R173, R23, 0x800000, R173 ;  /* 0x0080000017ad7824 */ /* 0x000fe400078e02ad */
[----:B------:R-:W-:-:S03]  /*80c0*/  IMAD R170, R20, 0x800000, R170 ;  /* 0x0080000014aa7824 */ /* 0x000fc600078e02aa */
[----:B------:R-:W2:Y:S01]  /*80d0*/  MUFU.EX2 R123, R123 ;  /* 0x0000007b007b7308 */ /* 0x000ea20000000800 */
[----:B-1----:R-:W-:Y:S01]  /*80e0*/  F2FP.F16.F32.PACK_AB R14, R121, R120 ;  /* 0x00000078790e723e */ /* 0x002fe200000000ff */
[----:B------:R-:W-:Y:S02]  /*80f0*/  IMAD R171, R21, 0x800000, R171 ;  /* 0x0080000015ab7824 */ /* 0x000fe400078e02ab */
[----:B------:R-:W-:Y:S01]  /*8100*/  IMAD R168, R168, 0x800000, R34 ;  /* 0x00800000a8a87824 */ /* 0x000fe200078e0222 */
[----:B------:R-:W-:Y:S01]  /*8110*/  F2FP.F16.F32.PACK_AB R34, R183, R182 ;  /* 0x000000b6b722723e */ /* 0x000fe200000000ff */
[----:B------:R-:W-:Y:S01]  /*8120*/  IMAD R169, R169, 0x800000, R35 ;  /* 0x00800000a9a97824 */ /* 0x000fe200078e0223 */
[----:B------:R-:W-:Y:S01]  /*8130*/  F2FP.F16.F32.PACK_AB R35, R181, R180 ;  /* 0x000000b4b523723e */ /* 0x000fe200000000ff */
[----:B------:R-:W-:Y:S01]  /*8140*/  MUFU.EX2 R124, R124 ;  /* 0x0000007c007c7308 */ /* 0x000fe20000000800 */
[----:B------:R-:W-:Y:S02]  /*8150*/  F2FP.F16.F32.PACK_AB R26, R171, R170 ;  /* 0x000000aaab1a723e */ /* 0x000fe400000000ff */
[----:B------:R-:W-:-:S05]  /*8160*/  F2FP.F16.F32.PACK_AB R27, R169, R168 ;  /* 0x000000a8a91b723e */ /* 0x000fca00000000ff */
[----:B------:R-:W1:Y:S01]  /*8170*/  MUFU.EX2 R125, R125 ;  /* 0x0000007d007d7308 */ /* 0x000e620000000800 */
[----:B--2---:R-:W-:-:S07]  /*8180*/  F2FP.F16.F32.PACK_AB R15, R123, R122 ;  /* 0x0000007a7b0f723e */ /* 0x004fce00000000ff */
[----:B------:R-:W-:Y:S08]  /*8190*/  MUFU.EX2 R126, R126 ;  /* 0x0000007e007e7308 */ /* 0x000ff00000000800 */
[----:B------:R-:W2:Y:S01]  /*81a0*/  MUFU.EX2 R127, R127 ;  /* 0x0000007f007f7308 */ /* 0x000ea20000000800 */
[----:B-1----:R-:W-:-:S07]  /*81b0*/  F2FP.F16.F32.PACK_AB R16, R125, R124 ;  /* 0x0000007c7d10723e */ /* 0x002fce00000000ff */
[----:B------:R-:W-:Y:S08]  /*81c0*/  MUFU.EX2 R128, R128 ;  /* 0x0000008000807308 */ /* 0x000ff00000000800 */
[----:B------:R-:W1:Y:S01]  /*81d0*/  MUFU.EX2 R129, R129 ;  /* 0x0000008100817308 */ /* 0x000e620000000800 */
[----:B--2---:R-:W-:-:S07]  /*81e0*/  F2FP.F16.F32.PACK_AB R17, R127, R126 ;  /* 0x0000007e7f11723e */ /* 0x004fce00000000ff */
[----:B------:R-:W-:Y:S08]  /*81f0*/  MUFU.EX2 R130, R130 ;  /* 0x0000008200827308 */ /* 0x000ff00000000800 */
[----:B------:R-:W2:Y:S01]  /*8200*/  MUFU.EX2 R131, R131 ;  /* 0x0000008300837308 */ /* 0x000ea20000000800 */
[----:B-1----:R-:W-:-:S07]  /*8210*/  F2FP.F16.F32.PACK_AB R18, R129, R128 ;  /* 0x000000808112723e */ /* 0x002fce00000000ff */
[----:B------:R-:W-:Y:S08]  /*8220*/  MUFU.EX2 R68, R68 ;  /* 0x0000004400447308 */ /* 0x000ff00000000800 */
[----:B------:R-:W1:Y:S01]  /*8230*/  MUFU.EX2 R69, R69 ;  /* 0x0000004500457308 */ /* 0x000e620000000800 */
[----:B--2---:R-:W-:Y:S01]  /*8240*/  F2FP.F16.F32.PACK_AB R19, R131, R130 ;  /* 0x000000828313723e */ /* 0x004fe200000000ff */
[----:B------:R2:W-:Y:S06]  /*8250*/  BAR.ARV R132, 0x40 ;  /* 0x000100840000751d */ /* 0x0005ec0000002000 */
[----:B------:R-:W-:Y:S01]  /*8260*/  MUFU.EX2 R70, R70 ;  /* 0x0000004600467308 */ /* 0x000fe20000000800 */
[----:B------:R3:W-:Y:S01]  /*8270*/  STTM.x16 tmem[UR4], R4 ;  /* 0x00000004000079ed */ /* 0x0007e20008240004 */
[----:B------:R-:W-:-:S06]  /*8280*/  R2UR UR4, R150 ;  /* 0x00000000960472ca */ /* 0x000fcc00000e0000 */
[----:B------:R-:W4:Y:S01]  /*8290*/  MUFU.EX2 R71, R71 ;  /* 0x0000004700477308 */ /* 0x000f220000000800 */
[----:B-1----:R-:W-:-:S07]  /*82a0*/  F2FP.F16.F32.PACK_AB R28, R69, R68 ;  /* 0x00000044451c723e */ /* 0x002fce00000000ff */
[----:B------:R-:W-:Y:S08]  /*82b0*/  MUFU.EX2 R72, R72 ;  /* 0x0000004800487308 */ /* 0x000ff00000000800 */
[----:B------:R-:W1:Y:S01]  /*82c0*/  MUFU.EX2 R73, R73 ;  /* 0x0000004900497308 */ /* 0x000e620000000800 */
[----:B----4-:R-:W-:-:S07]  /*82d0*/  F2FP.F16.F32.PACK_AB R29, R71, R70 ;  /* 0x00000046471d723e */ /* 0x010fce00000000ff */
[----:B------:R-:W-:Y:S08]  /*82e0*/  MUFU.EX2 R74, R74 ;  /* 0x0000004a004a7308 */ /* 0x000ff00000000800 */
[----:B------:R-:W4:Y:S01]  /*82f0*/  MUFU.EX2 R75, R75 ;  /* 0x0000004b004b7308 */ /* 0x000f220000000800 */
[----:B-1----:R-:W-:-:S07]  /*8300*/  F2FP.F16.F32.PACK_AB R30, R73, R72 ;  /* 0x00000048491e723e */ /* 0x002fce00000000ff */
[----:B------:R-:W-:Y:S01]  /*8310*/  MUFU.EX2 R76, R76 ;  /* 0x0000004c004c7308 */ /* 0x000fe20000000800 */
[----:B---3--:R-:W-:-:S07]  /*8320*/  F2FP.F16.F32.PACK_AB R18, R175, R174 ;  /* 0x000000aeaf12723e */ /* 0x008fce00000000ff */
[----:B------:R-:W1:Y:S01]  /*8330*/  MUFU.EX2 R77, R77 ;  /* 0x0000004d004d7308 */ /* 0x000e620000000800 */
[----:B----4-:R-:W-:Y:S02]  /*8340*/  F2FP.F16.F32.PACK_AB R31, R75, R74 ;  /* 0x0000004a4b1f723e */ /* 0x010fe400000000ff */
[----:B------:R-:W-:-:S05]  /*8350*/  F2FP.F16.F32.PACK_AB R19, R173, R172 ;  /* 0x000000acad13723e */ /* 0x000fca00000000ff */
[----:B------:R-:W-:Y:S08]  /*8360*/  MUFU.EX2 R78, R78 ;  /* 0x0000004e004e7308 */ /* 0x000ff00000000800 */
[----:B------:R-:W3:Y:S01]  /*8370*/  MUFU.EX2 R79, R79 ;  /* 0x0000004f004f7308 */ /* 0x000ee20000000800 */
[----:B-1----:R-:W-:-:S07]  /*8380*/  F2FP.F16.F32.PACK_AB R32, R77, R76 ;  /* 0x0000004c4d20723e */ /* 0x002fce00000000ff */
[----:B------:R-:W-:Y:S08]  /*8390*/  MUFU.EX2 R84, R84 ;  /* 0x0000005400547308 */ /* 0x000ff00000000800 */
[----:B------:R-:W1:Y:S01]  /*83a0*/  MUFU.EX2 R85, R85 ;  /* 0x0000005500557308 */ /* 0x000e620000000800 */
[----:B---3--:R-:W-:-:S07]  /*83b0*/  F2FP.F16.F32.PACK_AB R33, R79, R78 ;  /* 0x0000004e4f21723e */ /* 0x008fce00000000ff */
        /* <DEDUP_REMOVED lines=15> */
[----:B------:R-:W1:Y:S08]  /*84b0*/  MUFU.EX2 R143, R143 ;  /* 0x0000008f008f7308 */ /* 0x000e700000000800 */
[----:B------:R-:W-:Y:S01]  /*84c0*/  MUFU.EX2 R144, R144 ;  /* 0x0000009000907308 */ /* 0x000fe20000000800 */
[----:B---3--:R-:W-:-:S04]  /*84d0*/  F2FP.F16.F32.PACK_AB R41, R95, R94 ;  /* 0x0000005e5f29723e */ /* 0x008fc800000000ff */
[----:B------:R-:W-:Y:S03]  /*84e0*/  STTM.x16 tmem[UR6], R28 ;  /* 0x0000001c000079ed */ /* 0x000fe60008240006 */
        /* <DEDUP_REMOVED lines=34> */
[----:B---3--:R-:W-:-:S04]  /*8710*/  F2FP.F16.F32.PACK_AB R25, R63, R62 ;  /* 0x0000003e3f19723e */ /* 0x008fc800000000ff */
[----:B------:R3:W-:Y:S01]  /*8720*/  STTM.x16 tmem[UR4], R12 ;  /* 0x0000000c000079ed */ /* 0x0007e20008240004 */
[----:B------:R-:W-:Y:S01]  /*8730*/  R2UR UR4, R166 ;  /* 0x00000000a60472ca */ /* 0x000fe200000e0000 */
[----:B------:R-:W4:Y:S01]  /*8740*/  FENCE.VIEW.ASYNC.T ;  /* 0x00000000000073c6 */ /* 0x000f220000000200 */
[----:B------:R-:W-:Y:S08]  /*8750*/  MUFU.EX2 R154, R154 ;  /* 0x0000009a009a7308 */ /* 0x000ff00000000800 */
[----:B------:R-:W5:Y:S01]  /*8760*/  MUFU.EX2 R155, R155 ;  /* 0x0000009b009b7308 */ /* 0x000f620000000800 */
[----:B-1----:R-:W-:-:S07]  /*8770*/  F2FP.F16.F32.PACK_AB R4, R153, R152 ;  /* 0x000000989904723e */ /* 0x002fce00000000ff */
[----:B------:R-:W-:Y:S08]  /*8780*/  MUFU.EX2 R156, R156 ;  /* 0x0000009c009c7308 */ /* 0x000ff00000000800 */
[----:B------:R-:W1:Y:S01]  /*8790*/  MUFU.EX2 R157, R157 ;  /* 0x0000009d009d7308 */ /* 0x000e620000000800 */
[----:B-----5:R-:W-:-:S07]  /*87a0*/  F2FP.F16.F32.PACK_AB R5, R155, R154 ;  /* 0x0000009a9b05723e */ /* 0x020fce00000000ff */
[----:B------:R-:W-:Y:S08]  /*87b0*/  MUFU.EX2 R158, R158 ;  /* 0x0000009e009e7308 */ /* 0x000ff00000000800 */
[----:B------:R-:W5:Y:S01]  /*87c0*/  MUFU.EX2 R159, R159 ;  /* 0x0000009f009f7308 */ /* 0x000f620000000800 */
[----:B-1----:R-:W-:-:S07]  /*87d0*/  F2FP.F16.F32.PACK_AB R6, R157, R156 ;  /* 0x0000009c9d06723e */ /* 0x002fce00000000ff */
[----:B------:R-:W-:Y:S01]  /*87e0*/  MUFU.EX2 R160, R160 ;  /* 0x000000a000a07308 */ /* 0x000fe20000000800 */
[----:B---3--:R-:W-:Y:S01]  /*87f0*/  IMAD.MOV.U32 R20, RZ, RZ, 0x1 ;  /* 0x00000001ff147424 */ /* 0x008fe200078e00ff */
[----:B------:R-:W-:Y:S01]  /*8800*/  F2FP.F16.F32.PACK_AB R13, R97, R96 ;  /* 0x00000060610d723e */ /* 0x000fe200000000ff */
[----:B------:R-:W-:Y:S02]  /*8810*/  IMAD.U32 R21, R140, -0x80000000, RZ ;  /* 0x800000008c157824 */ /* 0x000fe400078e00ff */
[----:B----4-:R2:W-:Y:S03]  /*8820*/  SYNCS.ARRIVE.TRANS64.RED.ART0 RZ, [UR11], R20 ;  /* 0x00000014ffff79a7 */ /* 0x0105e6000850040b */
[----:B------:R-:W1:Y:S01]  /*8830*/  MUFU.EX2 R161, R161 ;  /* 0x000000a100a17308 */ /* 0x000e620000000800 */
[----:B-----5:R-:W-:-:S07]  /*8840*/  F2FP.F16.F32.PACK_AB R7, R159, R158 ;  /* 0x0000009e9f07723e */ /* 0x020fce00000000ff */
        /* <DEDUP_REMOVED lines=29> */
[----:B---3--:R-:W-:Y:S02]  /*8a20*/  F2FP.F16.F32.PACK_AB R18, R99, R98 ;  /* 0x000000626312723e */ /* 0x008fe400000000ff */
[----:B-1----:R-:W-:-:S04]  /*8a30*/  F2FP.F16.F32.PACK_AB R19, R185, R184 ;  /* 0x000000b8b913723e */ /* 0x002fc800000000ff */
[----:B------:R2:W-:Y:S01]  /*8a40*/  STTM.x16 tmem[UR4], R4 ;  /* 0x00000004000079ed */ /* 0x0005e20008240004 */
[----:B------:R-:W1:Y:S02]  /*8a50*/  FENCE.VIEW.ASYNC.T ;  /* 0x00000000000073c6 */ /* 0x000e640000000200 */
[----:B-1----:R-:W-:Y:S01]  /*8a60*/  NOP ;  /* 0x0000000000007918 */ /* 0x002fe20000000000 */
[----:B------:R2:W-:Y:S01]  /*8a70*/  @P0 SYNCS.ARRIVE.TRANS64.RED.ART0 RZ, [UR10], R20 ;  /* 0x00000014ffff09a7 */ /* 0x0005e2000850040a */
[----:B------:R-:W1:Y:S02]  /*8a80*/  SYNCS.PHASECHK.TRANS64.TRYWAIT P0, [UR7+0x1c8], R21 ;  /* 0x0001c815ff0075a7 */ /* 0x000e640008001107 */
[----:B-12---:R-:W-:Y:S05]  /*8a90*/  @!P0 BRA `(.L_x_71) ;  /* 0x0000002400e48947 */ /* 0x006fea0003800000 */
.L_x_140:
[----:B------:R-:W-:Y:S01]  /*8aa0*/  MOV R187, UR12 ;  /* 0x0000000c00bb7c02 */ /* 0x000fe20008000f00 */
[----:B------:R-:W-:Y:S01]  /*8ab0*/  FMUL R186, R188, R186 ;  /* 0x000000babcba7220 */ /* 0x000fe20000400000 */
[----:B------:R-:W-:Y:S01]  /*8ac0*/  FADD2 R102, R102.F32x2.HI_LO, R110.F32x2.HI_LO ;  /* 0x0000006e6666724b */ /* 0x000fe20000000000 */
[----:B------:R-:W-:Y:S01]  /*8ad0*/  UIADD3 UR8, UPT, UPT, UR8, 0x1, URZ ;  /* 0x0000000108087890 */ /* 0x000fe2000fffe0ff */
[----:B------:R-:W-:Y:S01]  /*8ae0*/  FADD2 R104, R104.F32x2.HI_LO, R112.F32x2.HI_LO ;  /* 0x000000706868724b */ /* 0x000fe20000000000 */
[----:B------:R-:W-:Y:S01]  /*8af0*/  LOP3.LUT R140, R140, 0x1, RZ, 0x3c, !PT ;  /* 0x000000018c8c7812 */ /* 0x000fe200078e3cff */
[----:B------:R-:W-:Y:S01]  /*8b00*/  FADD2 R186, R186.F32x2.HI_LO, R100.F32x2.HI_LO ;  /* 0x00000064baba724b */ /* 0x000fe20000000000 */
[----:B------:R-:W-:Y:S01]  /*8b10*/  UISETP.NE.AND UP0, UPT, UR8, UR9, UPT ;  /* 0x000000090800728c */ /* 0x000fe2000bf05270 */
[----:B------:R-:W-:Y:S01]  /*8b20*/  FADD2 R106, R106.F32x2.HI_LO, R114.F32x2.HI_LO ;  /* 0x000000726a6a724b */ /* 0x000fe20000000000 */
[----:B------:R-:W-:Y:S01]  /*8b30*/  LOP3.LUT R139, R139, 0x1, RZ, 0x3c, !PT ;  /* 0x000000018b8b7812 */ /* 0x000fe200078e3cff */
[----:B------:R-:W-:-:S02]  /*8b40*/  FADD2 R186, R186.F32x2.HI_LO, R108.F32x2.HI_LO ;  /* 0x0000006cbaba724b */ /* 0x000fc40000000000 */
[----:B------:R-:W-:Y:S02]  /*8b50*/  FADD2 R102, R102.F32x2.HI_LO, R118.F32x2.HI_LO ;  /* 0x000000766666724b */ /* 0x000fe40000000000 */
[----:B------:R-:W-:Y:S02]  /*8b60*/  FADD2 R104, R104.F32x2.HI_LO, R120.F32x2.HI_LO ;  /* 0x000000786868724b */ /* 0x000fe40000000000 */
[----:B------:R-:W-:Y:S02]  /*8b70*/  FADD2 R106, R106.F32x2.HI_LO, R122.F32x2.HI_LO ;  /* 0x0000007a6a6a724b */ /* 0x000fe40000000000 */
[----:B------:R-:W-:Y:S02]  /*8b80*/  FADD2 R186, R186.F32x2.HI_LO, R116.F32x2.HI_LO ;  /* 0x00000074baba724b */ /* 0x000fe40000000000 */
[----:B------:R-:W-:Y:S02]  /*8b90*/  FADD2 R102, R102.F32x2.HI_LO, R126.F32x2.HI_LO ;  /* 0x0000007e6666724b */ /* 0x000fe40000000000 */
        /* <DEDUP_REMOVED lines=52> */
[----:B------:R-:W-:Y:S01]  /*8ee0*/  FADD2 R102, R186.F32x2.HI_LO, R102.F32x2.HI_LO ;  /* 0x00000066ba66724b */ /* 0x000fe20000000000 */
[----:B------:R-:W-:-:S03]  /*8ef0*/  MOV R187, R167 ;  /* 0x000000a700bb7202 */ /* 0x000fc60000000f00 */
[----:B------:R-:W-:-:S04]  /*8f00*/  FADD2 R102, R102.F32x2.HI_LO, R104.F32x2.HI_LO ;  /* 0x000000686666724b */ /* 0x000fc80000000000 */
[----:B------:R-:W-:Y:S01]  /*8f10*/  FADD R186, R102, R103 ;  /* 0x0000006766ba7221 */ /* 0x000fe20000000000 */
[----:B------:R-:W-:Y:S06]  /*8f20*/  BRA.U UP0, `(.L_x_72) ;  /* 0xffffffe100247547 */ /* 0x000fec000b83ffff */
.L_x_69:
[----:B------:R-:W2:Y:S01]  /*8f30*/  S2R R3, SR_TID.X ;  /* 0x0000000000037919 */ /* 0x000ea20000002100 */
[----:B------:R-:W3:Y:S01]  /*8f40*/  LDCU UR4, c[0x0][0x624] ;  /* 0x0000c480ff0477ac */ /* 0x000ee20008000800 */
[----:B------:R-:W-:-:S04]  /*8f50*/  UIADD3 UR13, UPT, UPT, UR15, UR13, URZ ;  /* 0x0000000d0f0d7290 */ /* 0x000fc8000fffe0ff */
[----:B---3--:R-:W-:Y:S01]  /*8f60*/  UISETP.GE.AND UP0, UPT, UR13, UR4, UPT ;  /* 0x000000040d00728c */ /* 0x008fe2000bf06270 */
[----:B--2---:R-:W-:-:S04]  /*8f70*/  SHF.L.U32 R3, R3, 0x2, RZ ;  /* 0x0000000203037819 */ /* 0x004fc800000006ff */
[----:B------:R-:W-:-:S05]  /*8f80*/  LOP3.LUT R3, R3, 0x1fc, RZ, 0xc0, !PT ;  /* 0x000001fc03037812 */ /* 0x000fca00078ec0ff */
[----:B------:R3:W-:Y:S04]  /*8f90*/  STS [R3+UR14+0x20c], R186 ;  /* 0x00020cba03007988 */ /* 0x0007e8000800080e */
[----:B------:R3:W-:Y:S01]  /*8fa0*/  STS [R3+UR14+0x40c], R167 ;  /* 0x00040ca703007988 */ /* 0x0007e2000800080e */
[----:B------:R3:W-:Y:S06]  /*8fb0*/  BAR.ARV R132, 0x40 ;  /* 0x000100840000751d */ /* 0x0007ec0000002000 */
[----:B------:R-:W-:Y:S05]  /*8fc0*/  BRA.U !UP0, `(.L_x_73) ;  /* 0xffffffb908847547 */ /* 0x000fea000b83ffff */
.L_x_65:
[----:B--23-5:R-:W2:Y:S01]  /*8fd0*/  S2R R3, SR_CgaCtaId ;  /* 0x0000000000037919 */ /* 0x02cea20000008800 */
[----:B-1----:R-:W-:Y:S01]  /*8fe0*/  MOV R4, 0x400 ;  /* 0x0000040000047802 */ /* 0x002fe20000000f00 */
[----:B------:R-:W-:-:S03]  /*8ff0*/  IMAD.U32 R140, R140, -0x80000000, RZ ;  /* 0x800000008c8c7824 */ /* 0x000fc600078e00ff */
[----:B--2---:R-:W-:-:S04]  /*9000*/  LEA R3, R3, R4, 0x18 ;  /* 0x0000000403037211 */ /* 0x004fc800078ec0ff */
[----:B------:R-:W1:Y:S02]  /*9010*/  SYNCS.PHASECHK.TRANS64.TRYWAIT P0, [R3+URZ+0x1c8], R140 ;  /* 0x0001c88c030075a7 */ /* 0x000e6400080011ff */
[----:B-1----:R-:W-:Y:S05]  /*9020*/  @!P0 BRA `(.L_x_74) ;  /* 0x0000002000a08947 */ /* 0x002fea0003800000 */
.L_x_142:
[----:B------:R-:W-:Y:S06]  /*9030*/  BAR.ARV 0x2, 0x120 ;  /* 0x0084800000007b1d */ /* 0x000fec0000002000 */
[----:B------:R-:W-:Y:S05]  /*9040*/  BRA `(.L_x_75) ;  /* 0x0000000000387947 */ /* 0x000fea0003800000 */
.L_x_63:
[----:B------:R-:W-:-:S13]  /*9050*/  ISETP.NE.AND P0, PT, R0, 0xc, PT ;  /* 0x0000000c0000780c */ /* 0x000fda0003f05270 */
        /* <DEDUP_REMOVED lines=12> */
.L_x_76:
[----:B------:R-:W-:Y:S01]  /*9120*/  NOP ;  /* 0x0000000000007918 */ /* 0x000fe20000000000 */
.L_x_75:
[C---:B------:R-:W-:Y:S02]  /*9130*/  ISETP.NE.AND P0, PT, R0.reuse, 0xc, PT ;  /* 0x0000000c0000780c */ /* 0x040fe40003f05270 */
[----:B-123-5:R-:W-:-:S04]  /*9140*/  LOP3.LUT R3, R0, 0xfffffffc, RZ, 0xc0, !PT ;  /* 0xfffffffc00037812 */ /* 0x02efc800078ec0ff */
[----:B------:R-:W-:-:S07]  /*9150*/  ISETP.NE.AND P1, PT, R3, 0x8, PT ;  /* 0x000000080300780c */ /* 0x000fce0003f25270 */
[----:B------:R-:W-:Y:S06]  /*9160*/  @P0 BRA `(.L_x_77) ;  /* 0x00000000002c0947 */ /* 0x000fec0003800000 */
        /* <DEDUP_REMOVED lines=11> */
.L_x_77:
[----:B------:R-:W-:Y:S01]  /*9220*/  NOP ;  /* 0x0000000000007918 */ /* 0x000fe20000000000 */
[----:B------:R-:W-:Y:S05]  /*9230*/  @P1 BRA `(.L_x_78) ;  /* 0x0000001000c41947 */ /* 0x000fea0003800000 */
[----:B------:R-:W-:-:S08]  /*9240*/  NOP ;  /* 0x0000000000007918 */ /* 0x000fd00000000000 */
[----:B------:R-:W3:-:S00]  /*9250*/  USETMAXREG.DEALLOC.CTAPOOL 0x40 ;  /* 0x00000040000079c8 */ /* 0x000ec000080e0500 */
[----:B-1----:R-:W1:Y:S07]  /*9260*/  LDCU UR4, c[0x0][0x610] ;  /* 0x0000c200ff0477ac */ /* 0x002e6e0008000800 */
[----:B------:R-:W4:Y:S01]  /*9270*/  S2UR UR7, SR_CgaCtaId ;  /* 0x00000000000779c3 */ /* 0x000f220000008800 */
[----:B---3--:R-:W3:Y:S01]  /*9280*/  S2R R3, SR_TID.X ;  /* 0x0000000000037919 */ /* 0x008ee20000002100 */
[----:B------:R-:W-:Y:S01]  /*9290*/  R2UR UR9, R2 ;  /* 0x00000000020972ca */ /* 0x000fe200000e0000 */
[----:B------:R-:W5:Y:S01]  /*92a0*/  LDCU.U8 UR12, c[0x0][0x614] ;  /* 0x0000c280ff0c77ac */ /* 0x000f620008000000 */
[----:B------:R-:W-:-:S02]  /*92b0*/  IMAD.MOV.U32 R2, RZ, RZ, 0x1 ;  /* 0x00000001ff027424 */ /* 0x000fc400078e00ff */
[----:B------:R-:W-:Y:S01]  /*92c0*/  IMAD.MOV.U32 R55, RZ, RZ, 0x1 ;  /* 0x00000001ff377424 */ /* 0x000fe200078e00ff */
[----:B------:R-:W2:Y:S01]  /*92d0*/  LDCU UR10, c[0x0][0x38c] ;  /* 0x00007180ff0a77ac */ /* 0x000ea20008000800 */
[----:B------:R-:W-:Y:S01]  /*92e0*/  UMOV UR6, 0x400 ;  /* 0x0000040000067882 */ /* 0x000fe20000000000 */
[----:B------:R-:W2:Y:S01]  /*92f0*/  LDCU UR13, c[0x0][0x61c] ;  /* 0x0000c380ff0d77ac */ /* 0x000ea20008000800 */
[----:B------:R-:W2:Y:S01]  /*9300*/  LDCU UR15, c[0x0][0x624] ;  /* 0x0000c480ff0f77ac */ /* 0x000ea20008000800 */
[----:B-1----:R-:W-:Y:S01]  /*9310*/  UIMAD.WIDE.U32 UR4, UR58, UR4, URZ ;  /* 0x000000043a0472a5 */ /* 0x002fe2000f8e00ff */
[----:B------:R-:W1:Y:S03]  /*9320*/  LDCU.U8 UR16, c[0x0][0x620] ;  /* 0x0000c400ff1077ac */ /* 0x000e660008000000 */
[----:B------:R-:W-:Y:S02]  /*9330*/  UIADD3 UR4, UPT, UPT, UR58, -UR5, URZ ;  /* 0x800000053a047290 */ /* 0x000fe4000fffe0ff */
[----:B----4-:R-:W-:-:S02]  /*9340*/  ULEA UR7, UR7, UR6, 0x18 ;  /* 0x0000000607077291 */ /* 0x010fc4000f8ec0ff */
[----:B-----5:R-:W-:Y:S01]  /*9350*/  USHF.R.U32.HI UR4, URZ, UR12, UR4 ;  /* 0x0000000cff047299 */ /* 0x020fe20008011604 */
[----:B------:R-:W4:Y:S01]  /*9360*/  LDCU.U8 UR12, c[0x0][0x615] ;  /* 0x0000c2a0ff0c77ac */ /* 0x000f220008000000 */
[C---:B---3--:R-:W-:Y:S01]  /*9370*/  IMAD.SHL.U32 R4, R3.reuse, 0x80, RZ ;  /* 0x0000008003047824 */ /* 0x048fe200078e00ff */
[----:B------:R-:W-:Y:S01]  /*9380*/  LOP3.LUT R57, R3, 0x7f, RZ, 0xc0, !PT ;  /* 0x0000007f03397812 */ /* 0x000fe200078ec0ff */
[----:B--2---:R-:W-:Y:S02]  /*9390*/  UIADD3 UR6, UPT, UPT, -UR10, URZ, URZ ;  /* 0x000000ff0a067290 */ /* 0x004fe4000fffe1ff */
[----:B------:R-:W-:Y:S01]  /*93a0*/  UIADD3 UR8, UPT, UPT, UR7, 0x198, URZ ;  /* 0x0000019807087890 */ /* 0x000fe2000fffe0ff */
[----:B------:R-:W-:Y:S01]  /*93b0*/  LOP3.LUT R4, R4, 0xf80, RZ, 0xc0, !PT ;  /* 0x00000f8004047812 */ /* 0x000fe200078ec0ff */
[----:B------:R-:W-:Y:S01]  /*93c0*/  UIADD3 UR11, UPT, UPT, UR10, -0x1, URZ ;  /* 0xffffffff0a0b7890 */ /* 0x000fe2000fffe0ff */
[----:B------:R-:W-:Y:S01]  /*93d0*/  SHF.R.U32.HI R54, RZ, 0x5, R57 ;  /* 0x00000005ff367819 */ /* 0x000fe20000011639 */
[----:B------:R-:W-:-:S02]  /*93e0*/  USHF.R.S32.HI UR6, URZ, 0x1f, UR6 ;  /* 0x0000001fff067899 */ /* 0x000fc40008011406 */
[----:B------:R-:W-:Y:S02]  /*93f0*/  UISETP.GT.AND UP0, UPT, UR10, URZ, UPT ;  /* 0x000000ff0a00728c */ /* 0x000fe4000bf04270 */
[----:B------:R-:W-:Y:S01]  /*9400*/  UPRMT UR8, UR9, 0x654, UR8 ;  /* 0x0000065409087896 */ /* 0x000fe20008000008 */
[----:B------:R-:W-:Y:S01]  /*9410*/  BAR.SYNC.DEFER_BLOCKING 0x2, 0x120 ;  /* 0x0084800000007b1d */ /* 0x000fe20000010000 */
[----:B------:R-:W-:Y:S01]  /*9420*/  UIADD3 UR4, UPT, UPT, UR5, UR4, URZ ;  /* 0x0000000405047290 */ /* 0x000fe2000fffe0ff */
[----:B------:R-:W-:Y:S01]  /*9430*/  IMAD R4, R54, 0x1000, R4 ;  /* 0x0000100036047824 */ /* 0x000fe200078e0204 */
[----:B------:R-:W-:Y:S02]  /*9440*/  USHF.R.S32.HI UR9, URZ, 0x1f, UR11 ;  /* 0x0000001fff097899 */ /* 0x000fe4000801140b */
[----:B------:R-:W-:Y:S02]  /*9450*/  ULEA.HI UR6, UR6, -UR10, URZ, 0x7 ;  /* 0x8000000a06067291 */ /* 0x000fe4000f8f38ff */
[----:B----4-:R-:W-:-:S02]  /*9460*/  USHF.R.U32.HI UR12, URZ, UR12, UR4 ;  /* 0x0000000cff0c7299 */ /* 0x010fc40008011604 */
[----:B------:R-:W-:Y:S02]  /*9470*/  ULEA.HI UR9, UR9, UR11, URZ, 0x7 ;  /* 0x0000000b09097291 */ /* 0x000fe4000f8f38ff */
[----:B------:R-:W-:Y:S02]  /*9480*/  USHF.R.S32.HI UR6, URZ, 0x7, UR6 ;  /* 0x00000007ff067899 */ /* 0x000fe40008011406 */
[----:B------:R-:W-:Y:S02]  /*9490*/  UIMAD.WIDE.U32 UR4, UR12, UR13, URZ ;  /* 0x0000000d0c0472a5 */ /* 0x000fe4000f8e00ff */
[----:B------:R-:W-:Y:S02]  /*94a0*/  USHF.R.S32.HI UR14, URZ, 0x7, UR9 ;  /* 0x00000007ff0e7899 */ /* 0x000fe40008011409 */
[----:B------:R-:W-:Y:S02]  /*94b0*/  @!UP0 ULOP3.LUT UR14, URZ, UR6, URZ, 0x33, !UPT ;  /* 0x00000006ff0e8292 */ /* 0x000fe4000f8e33ff */
[----:B------:R-:W-:Y:S01]  /*94c0*/  UISETP.GE.AND UP0, UPT, UR58, UR15, UPT ;  /* 0x0000000f3a00728c */ /* 0x000fe2000bf06270 */
[----:B------:R-:W-:-:S02]  /*94d0*/  UMOV UR4, UR5 ;  /* 0x0000000500047c82 */ /* 0x000fc40008000000 */
[----:B------:R-:W-:Y:S01]  /*94e0*/  UIADD3 UR5, UPT, UPT, UR12, -UR4, URZ ;  /* 0x800000040c057290 */ /* 0x000fe2000fffe0ff */
[----:B------:R2:W-:Y:S03]  /*94f0*/  SYNCS.ARRIVE.TRANS64.RED.ART0 RZ, [UR8], R2 ;  /* 0x00000002ffff79a7 */ /* 0x0005e60008500408 */
[----:B-1----:R-:W-:-:S04]  /*9500*/  USHF.R.U32.HI UR5, URZ, UR16, UR5 ;  /* 0x00000010ff057299 */ /* 0x002fc80008011605 */
[----:B------:R-:W-:Y:S01]  /*9510*/  UIADD3 UR4, UPT, UPT, UR4, UR5, URZ ;  /* 0x0000000504047290 */ /* 0x000fe2000fffe0ff */
[----:B--2---:R-:W-:-:S05]  /*9520*/  IMAD.U32 R2, RZ, RZ, UR7 ;  /* 0x00000007ff027e24 */ /* 0x004fca000f8e00ff */
[----:B------:R-:W-:-:S04]  /*9530*/  IADD3 R4, PT, PT, R2, 0x800, R4 ;  /* 0x0000080002047810 */ /* 0x000fc80007ffe004 */
[----:B------:R-:W-:-:S04]  /*9540*/  SHF.R.U32.HI R56, RZ, 0x3, R4 ;  /* 0x00000003ff387819 */ /* 0x000fc80000011604 */
[----:B------:R-:W-:Y:S01]  /*9550*/  LOP3.LUT R56, R4, 0x70, R56, 0x78, !PT ;  /* 0x0000007004387812 */ /* 0x000fe200078e7838 */
[----:B------:R-:W-:Y:S06]  /*9560*/  BRA.U UP0, `(.L_x_79) ;  /* 0x0000000d00e47547 */ /* 0x000fec000b800000 */
[----:B------:R-:W1:Y:S01]  /*9570*/  S2UR UR16, SR_CTAID.X ;  /* 0x00000000001079c3 */ /* 0x000e620000002500 */
[C---:B------:R-:W-:Y:S01]  /*9580*/  LOP3.LUT P2, RZ, R3.reuse, 0x4, RZ, 0xc0, !PT ;  /* 0x0000000403ff7812 */ /* 0x040fe2000784c0ff */
[----:B------:R-:W-:Y:S01]  /*9590*/  IMAD.MOV.U32 R45, RZ, RZ, 0x20 ;  /* 0x00000020ff2d7424 */ /* 0x000fe200078e00ff */
[----:B------:R-:W2:Y:S01]  /*95a0*/  LDCU UR6, c[0x0][0x618] ;  /* 0x0000c300ff0677ac */ /* 0x000ea20008000800 */
[C---:B------:R-:W-:Y:S01]  /*95b0*/  LOP3.LUT P1, RZ, R3.reuse, 0x2, RZ, 0xc0, !PT ;  /* 0x0000000203ff7812 */ /* 0x040fe2000782c0ff */
[----:B------:R-:W-:Y:S01]  /*95c0*/  VIADD R49, R56, 0x40 ;  /* 0x0000004038317836 */ /* 0x000fe20000000000 */
[----:B------:R-:W-:Y:S01]  /*95d0*/  LOP3.LUT R4, R3, 0x1, RZ, 0xc0, !PT ;  /* 0x0000000103047812 */ /* 0x000fe200078ec0ff */
[----:B------:R-:W3:Y:S01]  /*95e0*/  LDCU UR5, c[0x0][0x60c] ;  /* 0x0000c180ff0577ac */ /* 0x000ee20008000800 */
[----:B------:R-:W-:Y:S01]  /*95f0*/  SEL R45, R45, 0xffffffe0, !P1 ;  /* 0xffffffe02d2d7807 */ /* 0x000fe20004800000 */
[----:B------:R-:W-:Y:S01]  /*9600*/  IMAD.SHL.U32 R54, R54, 0x200000, RZ ;  /* 0x0020000036367824 */ /* 0x000fe200078e00ff */
[----:B------:R-:W-:Y:S01]  /*9610*/  ISETP.NE.U32.AND P0, PT, R4, 0x1, PT ;  /* 0x000000010400780c */ /* 0x000fe20003f05070 */
[----:B------:R-:W-:Y:S01]  /*9620*/  USHF.R.U32.HI UR9, URZ, UR65, UR4 ;  /* 0x00000041ff097299 */ /* 0x000fe20008011604 */
[----:B------:R-:W-:Y:S01]  /*9630*/  MOV R44, 0xfffffff0 ;  /* 0xfffffff0002c7802 */ /* 0x000fe20000000f00 */
[C---:B------:R-:W-:Y:S01]  /*9640*/  IMAD.IADD R51, R56.reuse, 0x1, R45 ;  /* 0x0000000138337824 */ /* 0x040fe200078e022d */
[----:B------:R-:W-:Y:S01]  /*9650*/  @P2 IADD3 R49, PT, PT, R56, -0x40, RZ ;  /* 0xffffffc038312810 */ /* 0x000fe20007ffe0ff */
[----:B------:R-:W-:Y:S01]  /*9660*/  UIADD3 UR10, UPT, UPT, -UR12, URZ, URZ ;  /* 0x000000ff0c0a7290 */ /* 0x000fe2000fffe1ff */
[----:B------:R-:W-:Y:S01]  /*9670*/  SEL R44, R44, 0x10, !P0 ;  /* 0x000000102c2c7807 */ /* 0x000fe20004000000 */
[----:B------:R-:W-:Y:S01]  /*9680*/  UIADD3 UR4, UPT, UPT, -UR9, URZ, URZ ;  /* 0x000000ff09047290 */ /* 0x000fe2000fffe1ff */
[----:B------:R-:W-:Y:S01]  /*9690*/  LOP3.LUT R47, R0, 0x3, RZ, 0xc0, !PT ;  /* 0x00000003002f7812 */ /* 0x000fe200078ec0ff */
[----:B------:R-:W-:Y:S01]  /*96a0*/  IMAD.MOV.U32 R48, RZ, RZ, RZ ;  /* 0x000000ffff307224 */ /* 0x000fe200078e00ff */
[-C--:B------:R-:W-:Y:S01]  /*96b0*/  IADD3 R45, PT, PT, R45, R49.reuse, RZ ;  /* 0x000000312d2d7210 */ /* 0x080fe20007ffe0ff */
[----:B------:R-:W-:Y:S01]  /*96c0*/  IMAD.IADD R52, R56, 0x1, R44 ;  /* 0x0000000138347824 */ /* 0x000fe200078e022c */
[C---:B------:R-:W-:Y:S01]  /*96d0*/  IADD3 R46, PT, PT, R44.reuse, R49, RZ ;  /* 0x000000312c2e7210 */ /* 0x040fe20007ffe0ff */
[----:B------:R-:W-:Y:S01]  /*96e0*/  IMAD.IADD R50, R44, 0x1, R51 ;  /* 0x000000012c327824 */ /* 0x000fe200078e0233 */
[----:B-1----:R-:W-:Y:S01]  /*96f0*/  USHF.L.U32 UR16, UR16, 0x7, URZ ;  /* 0x0000000710107899 */ /* 0x002fe200080006ff */
[----:B------:R-:W-:Y:S01]  /*9700*/  LEA R53, R57, UR7, 0x2 ;  /* 0x0000000739357c11 */ /* 0x000fe2000f8e10ff */
[----:B------:R-:W-:Y:S01]  /*9710*/  IMAD.MOV.U32 R55, RZ, RZ, 0x1 ;  /* 0x00000001ff377424 */ /* 0x000fe200078e00ff */
[----:B------:R-:W1:Y:S02]  /*9720*/  S2UR UR17, SR_CgaSize ;  /* 0x00000000001179c3 */ /* 0x000e640000008a00 */
[----:B-1----:R-:W-:-:S12]  /*9730*/  UIMAD UR17, UR17, -0xa0, URZ ;  /* 0xffffff60111178a4 */ /* 0x002fd8000f8e02ff */
[----:B------:R-:W1:Y:S01]  /*9740*/  LDCU UR17, c[0x0][UR17+0x2c0] ;  /* 0x00005800111177ac */ /* 0x000e620008000800 */
[----:B------:R-:W-:Y:S02]  /*9750*/  VIADD R47, R47, 0x3 ;  /* 0x000000032f2f7836 */ /* 0x000fe40000000000 */
[----:B------:R-:W-:Y:S01]  /*9760*/  IMAD.IADD R44, R44, 0x1, R45 ;  /* 0x000000012c2c7824 */ /* 0x000fe200078e022d */
[----:B------:R-:W-:Y:S01]  /*9770*/  UIADD3 UR15, UPT, UPT, -UR14, URZ, URZ ;  /* 0x000000ff0e0f7290 */ /* 0x000fe2000fffe1ff */
[----:B------:R-:W4:Y:S01]  /*9780*/  LDCU.64 UR18, c[0x0][0x358] ;  /* 0x00006b00ff1277ac */ /* 0x000f220008000a00 */
[----:B---3--:R-:W-:Y:S02]  /*9790*/  UIMAD UR10, UR5, UR10, UR58 ;  /* 0x0000000a050a72a4 */ /* 0x008fe4000f8e023a */
[----:B------:R-:W-:Y:S02]  /*97a0*/  ULOP3.LUT UR16, UR16, 0x80, URZ, 0xc0, !UPT ;  /* 0x0000008010107892 */ /* 0x000fe4000f8ec0ff */
[----:B--2---:R-:W-:-:S12]  /*97b0*/  UIMAD UR12, UR6, UR4, UR12 ;  /* 0x00000004060c72a4 */ /* 0x004fd8000f8e020c */
.L_x_87:
[----:B------:R2:W-:Y:S01]  /*97c0*/  BAR.SYNC.DEFER_BLOCKING R47, 0x40 ;  /* 0x0001002f0000751d */ /* 0x0005e20000010000 */
[----:B------:R-:W-:Y:S01]  /*97d0*/  HFMA2 R3, -RZ, RZ, 0, 5.9604644775390625e-08 ;  /* 0x00000001ff037431 */ /* 0x000fe200000001ff */
[----:B------:R-:W-:-:S04]  /*97e0*/  UISETP.GE.AND UP0, UPT, UR14, 0x1, UPT ;  /* 0x000000010e00788c */ /* 0x000fc8000bf06270 */
[----:B------:R2:W-:Y:S05]  /*97f0*/  SYNCS.ARRIVE.TRANS64.ART0 RZ, [UR7+0x1c8], R3 ;  /* 0x0001c803ffff79a7 */ /* 0x0005ea0008500007 */
[----:B------:R-:W-:Y:S05]  /*9800*/  BRA.U !UP0, `(.L_x_80) ;  /* 0x0000000108dc7547 */ /* 0x000fea000b800000 */
[----:B------:R-:W-:Y:S01]  /*9810*/  UMOV UR6, UR15 ;  /* 0x0000000f00067c82 */ /* 0x000fe20008000000 */
.L_x_82:
[----:B---3--:R3:W-:Y:S06]  /*9820*/  BAR.SYNC.DEFER_BLOCKING R47, 0x40 ;  /* 0x0001002f0000751d */ /* 0x0087ec0000010000 */
[----:B-----5:R-:W5:Y:S02]  /*9830*/  LDS R36, [R53+0x20c] ;  /* 0x00020c0035247984 */ /* 0x020f640000000800 */
[----:B-----5:R-:W-:-:S13]  /*9840*/  FSETP.GEU.AND P0, PT, R36, 1, PT ;  /* 0x3f8000002400780b */ /* 0x020fda0003f0e000 */
[----:B------:R-:W-:-:S04]  /*9850*/  VOTE.ANY R4, PT, !P0 ;  /* 0x0000000000047806 */ /* 0x000fc800040e0100 */
[----:B------:R-:W-:-:S13]  /*9860*/  ISETP.NE.AND P0, PT, R4, RZ, PT ;  /* 0x000000ff0400720c */ /* 0x000fda0003f05270 */
[----:B---3--:R-:W-:Y:S05]  /*9870*/  @!P0 BRA `(.L_x_81) ;  /* 0x0000000000ac8947 */ /* 0x008fea0003800000 */
[C---:B------:R-:W-:Y:S02]  /*9880*/  R2UR UR4, R54.reuse ;  /* 0x00000000360472ca */ /* 0x040fe400000e0000 */
[----:B------:R-:W-:-:S11]  /*9890*/  R2UR UR5, R54 ;  /* 0x00000000360572ca */ /* 0x000fd600000e0000 */
[----:B------:R-:W3:Y:S02]  /*98a0*/  LDTM.x16 R20, tmem[UR4+0x100] ;  /* 0x00010004001479ee */ /* 0x000ee40008240000 */
[-C--:B---3--:R-:W-:Y:S02]  /*98b0*/  FMUL2 R20, R20.F32x2.HI_LO, R36.reuse.F32 ;  /* 0x000000241414724a */ /* 0x088fe40001000000 */
[-C--:B------:R-:W-:Y:S02]  /*98c0*/  FMUL2 R22, R22.F32x2.HI_LO, R36.reuse.F32 ;  /* 0x000000241616724a */ /* 0x080fe40001000000 */
[-C--:B------:R-:W-:Y:S02]  /*98d0*/  FMUL2 R24, R24.F32x2.HI_LO, R36.reuse.F32 ;  /* 0x000000241818724a */ /* 0x080fe40001000000 */
[-C--:B------:R-:W-:Y:S02]  /*98e0*/  FMUL2 R26, R26.F32x2.HI_LO, R36.reuse.F32 ;  /* 0x000000241a1a724a */ /* 0x080fe40001000000 */
[----:B------:R-:W-:-:S02]  /*98f0*/  FMUL2 R28, R28.F32x2.HI_LO, R36.F32 ;  /* 0x000000241c1c724a */ /* 0x000fc40001000000 */
[-C--:B------:R-:W-:Y:S02]  /*9900*/  FMUL2 R30, R30.F32x2.HI_LO, R36.reuse.F32 ;  /* 0x000000241e1e724a */ /* 0x080fe40001000000 */
[-C--:B------:R-:W-:Y:S02]  /*9910*/  FMUL2 R32, R32.F32x2.HI_LO, R36.reuse.F32 ;  /* 0x000000242020724a */ /* 0x080fe40001000000 */
[----:B------:R-:W-:-:S04]  /*9920*/  FMUL2 R34, R34.F32x2.HI_LO, R36.F32 ;  /* 0x000000242222724a */ /* 0x000fc80001000000 */
[----:B------:R-:W-:Y:S01]  /*9930*/  STTM.x16 tmem[UR5+0x100], R20 ;  /* 0x00010014000079ed */ /* 0x000fe20008240005 */
        /* <DEDUP_REMOVED lines=29> */
[----:B------:R3:W-:Y:S01]  /*9b10*/  STTM.x16 tmem[UR4+0x130], R4 ;  /* 0x00013004000079ed */ /* 0x0007e20008240004 */
[----:B------:R-:W5:Y:S02]  /*9b20*/  FENCE.VIEW.ASYNC.T ;  /* 0x00000000000073c6 */ /* 0x000f640000000200 */
.L_x_81:
[----:B-----5:R5:W-:Y:S01]  /*9b30*/  SYNCS.ARRIVE.TRANS64.RED.ART0 RZ, [UR8], R3 ;  /* 0x00000003ffff79a7 */ /* 0x020be20008500408 */
[----:B------:R-:W-:-:S04]  /*9b40*/  UIADD3 UR6, UPT, UPT, UR6, 0x1, URZ ;  /* 0x0000000106067890 */ /* 0x000fc8000fffe0ff */
[----:B------:R-:W-:Y:S01]  /*9b50*/  UISETP.NE.AND UP0, UPT, UR6, URZ, UPT ;  /* 0x000000ff0600728c */ /* 0x000fe2000bf05270 */
[----:B------:R5:W-:Y:S08]  /*9b60*/  SYNCS.ARRIVE.TRANS64.ART0 RZ, [UR7+0x1c8], R3 ;  /* 0x0001c803ffff79a7 */ /* 0x000bf00008500007 */
[----:B------:R-:W-:Y:S05]  /*9b70*/  BRA.U UP0, `(.L_x_82) ;  /* 0xfffffffd00287547 */ /* 0x000fea000b83ffff */
.L_x_80:
[----:B------:R2:W-:Y:S01]  /*9b80*/  BAR.SYNC.DEFER_BLOCKING R47, 0x40 ;  /* 0x0001002f0000751d */ /* 0x0005e20000010000 */
[----:B---3--:R-:W-:Y:S02]  /*9b90*/  SHF.L.U32 R6, R48, 0x1f, RZ ;  /* 0x0000001f30067819 */ /* 0x008fe400000006ff */
[----:B------:R-:W-:-:S03]  /*9ba0*/  SHF.L.U32 R4, R55, 0x1f, RZ ;  /* 0x0000001f37047819 */ /* 0x000fc600000006ff */
[----:B------:R2:W3:Y:S04]  /*9bb0*/  LDS R59, [R53+0x20c] ;  /* 0x00020c00353b7984 */ /* 0x0004e80000000800 */
[----:B------:R2:W5:Y:S01]  /*9bc0*/  LDS R58, [R53+0x40c] ;  /* 0x00040c00353a7984 */ /* 0x0005620000000800 */
[----:B------:R2:W-:Y:S01]  /*9bd0*/  SYNCS.ARRIVE.TRANS64.ART0 RZ, [UR7+0x1c8], R3 ;  /* 0x0001c803ffff79a7 */ /* 0x0005e20008500007 */
[----:B------:R-:W4:Y:S02]  /*9be0*/  SYNCS.PHASECHK.TRANS64.TRYWAIT P0, [UR7+0x1b0], R6 ;  /* 0x0001b006ff0075a7 */ /* 0x000f240008001107 */
[----:B--2345:R-:W-:Y:S05]  /*9bf0*/  @!P0 BRA `(.L_x_83) ;  /* 0x0000001400c48947 */ /* 0x03cfea0003800000 */
.L_x_144:
[----:B------:R-:W3:Y:S02]  /*9c00*/  SYNCS.PHASECHK.TRANS64.TRYWAIT P0, [UR7+0x1d8], R4 ;  /* 0x0001d804ff0075a7 */ /* 0x000ee40008001107 */
[----:B---3--:R-:W-:Y:S05]  /*9c10*/  @!P0 BRA `(.L_x_84) ;  /* 0x0000001400d48947 */ /* 0x008fea0003800000 */
.L_x_146:
[----:B------:R-:W-:Y:S01]  /*9c20*/  R2UR UR4, R54 ;  /* 0x00000000360472ca */ /* 0x000fe200000e0000 */
[----:B------:R-:W4:Y:S01]  /*9c30*/  LDCU UR5, c[0x0][0x380] ;  /* 0x00007000ff0577ac */ /* 0x000f220008000800 */
[----:B------:R-:W-:Y:S01]  /*9c40*/  FSETP.NE.AND P1, PT, R59, RZ, PT ;  /* 0x000000ff3b00720b */ /* 0x000fe20003f25000 */
[----:B------:R-:W-:Y:S01]  /*9c50*/  BSSY.RECONVERGENT B0, `(.L_x_85) ;  /* 0x0000071000007945 */ /* 0x000fe20003800200 */
[----:B------:R-:W-:Y:S02]  /*9c60*/  LOP3.LUT R55, R55, 0x1, RZ, 0x3c, !PT ;  /* 0x0000000137377812 */ /* 0x000fe400078e3cff */
[----:B------:R-:W-:-:S06]  /*9c70*/  FSEL R60, R59, 1, P1 ;  /* 0x3f8000003b3c7808 */ /* 0x000fcc0000800000 */
[----:B------:R-:W5:Y:S01]  /*9c80*/  MUFU.RCP R60, R60 ;  /* 0x0000003c003c7308 */ /* 0x000f620000001000 */
[----:B------:R-:W5:Y:S01]  /*9c90*/  LDTM.x16 R20, tmem[UR4+0x100] ;  /* 0x00010004001479ee */ /* 0x000f620008240000 */
[----:B--23--:R-:W2:Y:S06]  /*9ca0*/  LDTM.x16 R4, tmem[UR4+0x110] ;  /* 0x00011004000479ee */ /* 0x00ceac0008240000 */
[----:B------:R-:W3:Y:S01]  /*9cb0*/  @P1 MUFU.LG2 R59, R59 ;  /* 0x0000003b003b1308 */ /* 0x000ee20000000c00 */
[-C--:B-----5:R-:W-:Y:S02]  /*9cc0*/  FMUL2 R34, R34.F32x2.HI_LO, R60.reuse.F32 ;  /* 0x0000003c2222724a */ /* 0x0a0fe40001000000 */
[----:B------:R-:W-:-:S02]  /*9cd0*/  FMUL2 R32, R32.F32x2.HI_LO, R60.F32 ;  /* 0x0000003c2020724a */ /* 0x000fc40001000000 */
[----:B------:R-:W-:Y:S01]  /*9ce0*/  FMUL2 R26, R26.F32x2.HI_LO, R60.F32 ;  /* 0x0000003c1a1a724a */ /* 0x000fe20001000000 */
[----:B------:R-:W-:Y:S01]  /*9cf0*/  F2FP.F16.F32.PACK_AB R35, R35, R34 ;  /* 0x000000222323723e */ /* 0x000fe200000000ff */
        /* <DEDUP_REMOVED lines=10> */
[----:B--2---:R-:W-:Y:S01]  /*9da0*/  FMUL2 R10, R10.F32x2.HI_LO, R60.F32 ;  /* 0x0000003c0a0a724a */ /* 0x004fe20001000000 */
[----:B------:R-:W-:Y:S01]  /*9db0*/  F2FP.F16.F32.PACK_AB R33, R31, R30 ;  /* 0x0000001e1f21723e */ /* 0x000fe200000000ff */
[----:B------:R-:W-:Y:S01]  /*9dc0*/  FMUL2 R8, R8.F32x2.HI_LO, R60.F32 ;  /* 0x0000003c0808724a */ /* 0x000fe20001000000 */
[----:B------:R-:W-:Y:S01]  /*9dd0*/  F2FP.F16.F32.PACK_AB R32, R29, R28 ;  /* 0x0000001c1d20723e */ /* 0x000fe200000000ff */
[----:B------:R-:W-:Y:S01]  /*9de0*/  STS.128 [R56], R40 ;  /* 0x0000002838007388 */ /* 0x000fe20000000c00 */
[----:B------:R-:W-:Y:S01]  /*9df0*/  FMUL2 R12, R12.F32x2.HI_LO, R60.F32 ;  /* 0x0000003c0c0c724a */ /* 0x000fe20001000000 */
[----:B------:R-:W-:Y:S01]  /*9e00*/  F2FP.F16.F32.PACK_AB R11, R11, R10 ;  /* 0x0000000a0b0b723e */ /* 0x000fe200000000ff */
[-C--:B------:R-:W-:Y:S01]  /*9e10*/  FMUL2 R6, R6.F32x2.HI_LO, R60.reuse.F32 ;  /* 0x0000003c0606724a */ /* 0x080fe20001000000 */
[----:B------:R2:W-:Y:S01]  /*9e20*/  STS.128 [R52], R32 ;  /* 0x0000002034007388 */ /* 0x0005e20000000c00 */
[----:B------:R-:W-:Y:S01]  /*9e30*/  FMUL2 R4, R4.F32x2.HI_LO, R60.F32 ;  /* 0x0000003c0404724a */ /* 0x000fe20001000000 */
[----:B------:R-:W-:Y:S01]  /*9e40*/  F2FP.F16.F32.PACK_AB R10, R9, R8 ;  /* 0x00000008090a723e */ /* 0x000fe200000000ff */
[----:B------:R-:W-:Y:S01]  /*9e50*/  FMUL2 R18, R18.F32x2.HI_LO, R60.F32 ;  /* 0x0000003c1212724a */ /* 0x000fe20001000000 */
[----:B------:R-:W-:Y:S01]  /*9e60*/  F2FP.F16.F32.PACK_AB R36, R13, R12 ;  /* 0x0000000c0d24723e */ /* 0x000fe200000000ff */
[----:B------:R-:W-:Y:S01]  /*9e70*/  FMUL2 R16, R16.F32x2.HI_LO, R60.F32 ;  /* 0x0000003c1010724a */ /* 0x000fe20001000000 */
[----:B------:R-:W-:Y:S01]  /*9e80*/  F2FP.F16.F32.PACK_AB R9, R7, R6 ;  /* 0x000000060709723e */ /* 0x000fe200000000ff */
[----:B------:R-:W-:Y:S01]  /*9e90*/  FMUL2 R14, R14.F32x2.HI_LO, R60.F32 ;  /* 0x0000003c0e0e724a */ /* 0x000fe20001000000 */
[----:B------:R-:W-:-:S02]  /*9ea0*/  F2FP.F16.F32.PACK_AB R8, R5, R4 ;  /* 0x000000040508723e */ /* 0x000fc400000000ff */
[----:B------:R-:W-:Y:S02]  /*9eb0*/  F2FP.F16.F32.PACK_AB R39, R19, R18 ;  /* 0x000000121327723e */ /* 0x000fe400000000ff */
[----:B------:R-:W-:Y:S01]  /*9ec0*/  F2FP.F16.F32.PACK_AB R38, R17, R16 ;  /* 0x000000101126723e */ /* 0x000fe200000000ff */
[----:B------:R5:W-:Y:S01]  /*9ed0*/  STS.128 [R51], R8 ;  /* 0x0000000833007388 */ /* 0x000be20000000c00 */
[----:B------:R-:W-:-:S05]  /*9ee0*/  F2FP.F16.F32.PACK_AB R37, R15, R14 ;  /* 0x0000000e0f25723e */ /* 0x000fca00000000ff */
[----:B------:R1:W-:Y:S01]  /*9ef0*/  STS.128 [R50], R36 ;  /* 0x0000002432007388 */ /* 0x0003e20000000c00 */
[----:B--2---:R-:W2:Y:S02]  /*9f00*/  LDTM.x16 R20, tmem[UR4+0x120] ;  /* 0x00012004001479ee */ /* 0x004ea40008240000 */
[-C--:B--2---:R-:W-:Y:S02]  /*9f10*/  FMUL2 R6, R30.F32x2.HI_LO, R60.reuse.F32 ;  /* 0x0000003c1e06724a */ /* 0x084fe40001000000 */
[-C--:B------:R-:W-:Y:S02]  /*9f20*/  FMUL2 R12, R28.F32x2.HI_LO, R60.reuse.F32 ;  /* 0x0000003c1c0c724a */ /* 0x080fe40001000000 */
[----:B------:R-:W-:Y:S01]  /*9f30*/  FMUL2 R26, R26.F32x2.HI_LO, R60.F32 ;  /* 0x0000003c1a1a724a */ /* 0x000fe20001000000 */
[----:B------:R-:W-:Y:S01]  /*9f40*/  F2FP.F16.F32.PACK_AB R29, R7, R6 ;  /* 0x00000006071d723e */ /* 0x000fe200000000ff */
[----:B------:R-:W-:Y:S01]  /*9f50*/  FMUL2 R24, R24.F32x2.HI_LO, R60.F32 ;  /* 0x0000003c1818724a */ /* 0x000fe20001000000 */
[----:B------:R-:W-:Y:S01]  /*9f60*/  F2FP.F16.F32.PACK_AB R28, R13, R12 ;  /* 0x0000000c0d1c723e */ /* 0x000fe200000000ff */
[----:B------:R-:W-:Y:S01]  /*9f70*/  FMUL2 R20, R20.F32x2.HI_LO, R60.F32 ;  /* 0x0000003c1414724a */ /* 0x000fe20001000000 */
[----:B-----5:R-:W2:Y:S01]  /*9f80*/  LDTM.x16 R4, tmem[UR4+0x130] ;  /* 0x00013004000479ee */ /* 0x020ea20008240000 */
[----:B------:R-:W-:Y:S01]  /*9f90*/  F2FP.F16.F32.PACK_AB R27, R27, R26 ;  /* 0x0000001a1b1b723e */ /* 0x000fe200000000ff */
[----:B------:R-:W-:Y:S01]  /*9fa0*/  FMUL2 R22, R22.F32x2.HI_LO, R60.F32 ;  /* 0x0000003c1616724a */ /* 0x000fe20001000000 */
[----:B------:R-:W-:Y:S01]  /*9fb0*/  F2FP.F16.F32.PACK_AB R26, R25, R24 ;  /* 0x00000018191a723e */ /* 0x000fe200000000ff */
[----:B------:R-:W-:Y:S01]  /*9fc0*/  FMUL2 R34, R34.F32x2.HI_LO, R60.F32 ;  /* 0x0000003c2222724a */ /* 0x000fe20001000000 */
[----:B------:R-:W-:Y:S01]  /*9fd0*/  F2FP.F16.F32.PACK_AB R24, R21, R20 ;  /* 0x000000141518723e */ /* 0x000fe200000000ff */
[----:B------:R-:W-:Y:S01]  /*9fe0*/  FMUL2 R32, R32.F32x2.HI_LO, R60.F32 ;  /* 0x0000003c2020724a */ /* 0x000fe20001000000 */
[----:B------:R-:W-:Y:S01]  /*9ff0*/  F2FP.F16.F32.PACK_AB R25, R23, R22 ;  /* 0x000000161719723e */ /* 0x000fe200000000ff */
[----:B------:R-:W-:Y:S01]  /*a000*/  ULEA UR4, UR10, UR16, 0x8 ;  /* 0x000000100a047291 */ /* 0x000fe2000f8e40ff */
[----:B------:R-:W-:-:S02]  /*a010*/  F2FP.F16.F32.PACK_AB R31, R35, R34 ;  /* 0x00000022231f723e */ /* 0x000fc400000000ff */
[----:B------:R-:W-:Y:S01]  /*a020*/  F2FP.F16.F32.PACK_AB R30, R33, R32 ;  /* 0x00000020211e723e */ /* 0x000fe200000000ff */
[----:B------:R1:W-:Y:S01]  /*a030*/  STS.128 [R49], R24 ;  /* 0x0000001831007388 */ /* 0x0003e20000000c00 */
[----:B----4-:R-:W-:-:S03]  /*a040*/  UIADD3 UR5, UPT, UPT, -UR4, UR5, URZ ;  /* 0x0000000504057290 */ /* 0x010fc6000fffe1ff */
[----:B------:R1:W-:Y:S03]  /*a050*/  STS.128 [R46], R28 ;  /* 0x0000001c2e007388 */ /* 0x0003e60000000c00 */
[----:B------:R-:W-:Y:S01]  /*a060*/  ISETP.LT.AND P0, PT, R57, UR5, PT ;  /* 0x0000000539007c0c */ /* 0x000fe2000bf01270 */
[-C--:B--2---:R-:W-:Y:S02]  /*a070*/  FMUL2 R20, R4.F32x2.HI_LO, R60.reuse.F32 ;  /* 0x0000003c0414724a */ /* 0x084fe40001000000 */
[-C--:B------:R-:W-:Y:S02]  /*a080*/  FMUL2 R4, R6.F32x2.HI_LO, R60.reuse.F32 ;  /* 0x0000003c0604724a */ /* 0x080fe40001000000 */
[-C--:B------:R-:W-:Y:S02]  /*a090*/  FMUL2 R6, R10.F32x2.HI_LO, R60.reuse.F32 ;  /* 0x0000003c0a06724a */ /* 0x080fe40001000000 */
        /* <DEDUP_REMOVED lines=10> */
[----:B------:R-:W-:Y:S01]  /*a140*/  F2FP.F16.F32.PACK_AB R11, R19, R18 ;  /* 0x00000012130b723e */ /* 0x000fe200000000ff */
[----:B------:R1:W-:Y:S01]  /*a150*/  STS.128 [R45], R4 ;  /* 0x000000042d007388 */ /* 0x0003e20000000c00 */
[----:B------:R-:W-:Y:S02]  /*a160*/  F2FP.F16.F32.PACK_AB R9, R15, R14 ;  /* 0x0000000e0f09723e */ /* 0x000fe400000000ff */
[----:B------:R-:W-:Y:S02]  /*a170*/  F2FP.F16.F32.PACK_AB R8, R13, R12 ;  /* 0x0000000c0d08723e */ /* 0x000fe400000000ff */
[----:B------:R-:W3:Y:S03]  /*a180*/  @P1 LDC R12, c[0x0][0x600] ;  /* 0x00018000ff0c1b82 */ /* 0x000ee60000000800 */
[----:B------:R1:W-:Y:S01]  /*a190*/  STS.128 [R44], R8 ;  /* 0x000000082c007388 */ /* 0x0003e20000000c00 */
[----:B------:R2:W-:Y:S06]  /*a1a0*/  MEMBAR.ALL.CTA ;  /* 0x0000000000007992 */ /* 0x0005ec0000008000 */
[----:B--2---:R-:W2:Y:S01]  /*a1b0*/  FENCE.VIEW.ASYNC.S ;  /* 0x00000000000073c6 */ /* 0x004ea20000000000 */
[----:B---3--:R-:W-:Y:S01]  /*a1c0*/  @P1 FFMA R12, R58, R12, R59 ;  /* 0x0000000c3a0c1223 */ /* 0x008fe2000000003b */
[----:B--2---:R-:W-:Y:S01]  /*a1d0*/  SYNCS.ARRIVE.TRANS64.RED.ART0 RZ, [UR8], R3 ;  /* 0x00000003ffff79a7 */ /* 0x004fe20008500408 */
[----:B------:R2:W-:Y:S02]  /*a1e0*/  SYNCS.ARRIVE.TRANS64.ART0 RZ, [UR7+0x1d0], R3 ;  /* 0x0001d003ffff79a7 */ /* 0x0005e40008500007 */
[----:B--2---:R-:W-:-:S02]  /*a1f0*/  IMAD.MOV.U32 R3, RZ, RZ, -0x800000 ;  /* 0xff800000ff037424 */ /* 0x004fc400078e00ff */
[----:B------:R-:W-:Y:S01]  /*a200*/  @P1 FMUL R3, R12, 0.69314718246459960938 ;  /* 0x3f3172180c031820 */ /* 0x000fe20000400000 */
[----:B-1----:R-:W-:Y:S06]  /*a210*/  @!P0 BRA `(.L_x_86) ;  /* 0x0000000000508947 */ /* 0x002fec0003800000 */
[----:B------:R-:W1:Y:S01]  /*a220*/  LDC.64 R6, c[0x0][0x3c8] ;  /* 0x0000f200ff067b82 */ /* 0x000e620000000a00 */
[----:B------:R-:W-:Y:S01]  /*a230*/  HFMA2 R9, -RZ, RZ, 0, 0 ;  /* 0x00000000ff097431 */ /* 0x000fe200000001ff */
[----:B------:R-:W-:Y:S01]  /*a240*/  USHF.R.S32.HI UR5, URZ, 0x1f, UR12 ;  /* 0x0000001fff057899 */ /* 0x000fe2000801140c */
[----:B------:R-:W-:Y:S01]  /*a250*/  MOV R8, R57 ;  /* 0x0000003900087202 */ /* 0x000fe20000000f00 */
[----:B------:R-:W2:Y:S04]  /*a260*/  LDCU.64 UR10, c[0x0][0x3b0] ;  /* 0x00007600ff0a77ac */ /* 0x000ea80008000a00 */
[----:B------:R-:W3:Y:S01]  /*a270*/  LDC.64 R4, c[0x0][0x3d0] ;  /* 0x0000f400ff047b82 */ /* 0x000ee20000000a00 */
[----:B------:R-:W-:Y:S02]  /*a280*/  USHF.R.S32.HI UR13, URZ, 0x1f, UR4 ;  /* 0x0000001fff0d7899 */ /* 0x000fe40008011404 */
[----:B------:R-:W-:Y:S01]  /*a290*/  USHF.R.S32.HI UR6, URZ, 0x1f, UR9 ;  /* 0x0000001fff067899 */ /* 0x000fe20008011409 */
[----:B-1----:R-:W-:-:S04]  /*a2a0*/  IMAD.WIDE.U32 R8, R6, UR12, R8 ;  /* 0x0000000c06087c25 */ /* 0x002fc8000f8e0008 */
[----:B------:R-:W-:Y:S01]  /*a2b0*/  IMAD R6, R6, UR5, RZ ;  /* 0x0000000506067c24 */ /* 0x000fe2000f8e02ff */
[----:B------:R-:W-:-:S03]  /*a2c0*/  IADD3 R8, P0, PT, R8, UR4, RZ ;  /* 0x0000000408087c10 */ /* 0x000fc6000ff1e0ff */
[----:B------:R-:W-:Y:S02]  /*a2d0*/  IMAD R7, R7, UR12, R6 ;  /* 0x0000000c07077c24 */ /* 0x000fe4000f8e0206 */
[----:B---3--:R-:W-:-:S03]  /*a2e0*/  IMAD R6, R4, UR6, RZ ;  /* 0x0000000604067c24 */ /* 0x008fc6000f8e02ff */
[----:B------:R-:W-:Y:S01]  /*a2f0*/  IADD3.X R9, PT, PT, R9, UR13, R7, P0, !PT ;  /* 0x0000000d09097c10 */ /* 0x000fe200087fe407 */
[----:B------:R-:W-:Y:S02]  /*a300*/  IMAD R5, R5, UR9, R6 ;  /* 0x0000000905057c24 */ /* 0x000fe4000f8e0206 */
[----:B------:R-:W-:-:S05]  /*a310*/  IMAD.WIDE.U32 R8, R4, UR9, R8 ;  /* 0x0000000904087c25 */ /* 0x000fca000f8e0008 */
[----:B------:R-:W-:Y:S02]  /*a320*/  IADD3 R5, PT, PT, R9, R5, RZ ;  /* 0x0000000509057210 */ /* 0x000fe40007ffe0ff */
[----:B--2---:R-:W-:-:S04]  /*a330*/  LEA R4, P0, R8, UR10, 0x2 ;  /* 0x0000000a08047c11 */ /* 0x004fc8000f8010ff */
[----:B------:R-:W-:-:S05]  /*a340*/  LEA.HI.X R5, R8, UR11, R5, 0x2, P0 ;  /* 0x0000000b08057c11 */ /* 0x000fca00080f1405 */
[----:B------:R1:W-:Y:S04]  /*a350*/  STG.E desc[UR18][R4.64], R3 ;  /* 0x0000000304007986 */ /* 0x0003e8000c101912 */
.L_x_86:
[----:B------:R-:W-:Y:S05]  /*a360*/  BSYNC.RECONVERGENT B0 ;  /* 0x0000000000007941 */ /* 0x000fea0003800200 */
.L_x_85:
[----:B------:R-:W2:Y:S01]  /*a370*/  LDCU UR4, c[0x0][0x610] ;  /* 0x0000c200ff0477ac */ /* 0x000ea20008000800 */
[----:B------:R-:W-:Y:S01]  /*a380*/  LOP3.LUT R48, R48, 0x1, RZ, 0x3c, !PT ;  /* 0x0000000130307812 */ /* 0x000fe200078e3cff */
[----:B------:R-:W3:Y:S01]  /*a390*/  LDCU.U8 UR9, c[0x0][0x614] ;  /* 0x0000c280ff0977ac */ /* 0x000ee20008000000 */
[----:B------:R-:W-:Y:S01]  /*a3a0*/  UIADD3 UR58, UPT, UPT, UR17, UR58, URZ ;  /* 0x0000003a113a7290 */ /* 0x000fe2000fffe0ff */
[----:B------:R-:W4:Y:S01]  /*a3b0*/  LDCU.U8 UR6, c[0x0][0x615] ;  /* 0x0000c2a0ff0677ac */ /* 0x000f220008000000 */
[----:B------:R-:W5:Y:S02]  /*a3c0*/  LDCU.64 UR12, c[0x0][0x618] ;  /* 0x0000c300ff0c77ac */ /* 0x000f640008000a00 */
[----:B--2---:R-:W-:Y:S01]  /*a3d0*/  UIMAD.WIDE.U32 UR4, UR58, UR4, URZ ;  /* 0x000000043a0472a5 */ /* 0x004fe2000f8e00ff */
[----:B------:R-:W2:Y:S03]  /*a3e0*/  LDCU UR11, c[0x0][0x624] ;  /* 0x0000c480ff0b77ac */ /* 0x000ea60008000800 */
[----:B------:R-:W-:Y:S01]  /*a3f0*/  UIADD3 UR4, UPT, UPT, UR58, -UR5, URZ ;  /* 0x800000053a047290 */ /* 0x000fe2000fffe0ff */
[----:B------:R-:W1:Y:S03]  /*a400*/  LDCU UR10, c[0x0][0x60c] ;  /* 0x0000c180ff0a77ac */ /* 0x000e660008000800 */
[----:B---3--:R-:W-:Y:S01]  /*a410*/  USHF.R.U32.HI UR4, URZ, UR9, UR4 ;  /* 0x00000009ff047299 */ /* 0x008fe20008011604 */
[----:B------:R-:W3:Y:S03]  /*a420*/  LDCU.U8 UR9, c[0x0][0x620] ;  /* 0x0000c400ff0977ac */ /* 0x000ee60008000000 */
[----:B------:R-:W-:-:S02]  /*a430*/  UIADD3 UR4, UPT, UPT, UR5, UR4, URZ ;  /* 0x0000000405047290 */ /* 0x000fc4000fffe0ff */
[----:B--2---:R-:W-:Y:S02]  /*a440*/  UISETP.GE.AND UP0, UPT, UR58, UR11, UPT ;  /* 0x0000000b3a00728c */ /* 0x004fe4000bf06270 */
[----:B----4-:R-:W-:-:S04]  /*a450*/  USHF.R.U32.HI UR6, URZ, UR6, UR4 ;  /* 0x00000006ff067299 */ /* 0x010fc80008011604 */
[----:B-----5:R-:W-:-:S04]  /*a460*/  UIMAD.WIDE.U32 UR4, UR6, UR13, URZ ;  /* 0x0000000d060472a5 */ /* 0x020fc8000f8e00ff */
[----:B------:R-:W-:-:S04]  /*a470*/  UIADD3 UR4, UPT, UPT, UR6, -UR5, URZ ;  /* 0x8000000506047290 */ /* 0x000fc8000fffe0ff */
[----:B---3--:R-:W-:-:S04]  /*a480*/  USHF.R.U32.HI UR4, URZ, UR9, UR4 ;  /* 0x00000009ff047299 */ /* 0x008fc80008011604 */
[----:B------:R-:W-:Y:S02]  /*a490*/  UIADD3 UR4, UPT, UPT, UR5, UR4, URZ ;  /* 0x0000000405047290 */ /* 0x000fe4000fffe0ff */
[----:B------:R-:W-:Y:S02]  /*a4a0*/  UIADD3 UR5, UPT, UPT, -UR6, URZ, URZ ;  /* 0x000000ff06057290 */ /* 0x000fe4000fffe1ff */
[----:B------:R-:W-:Y:S02]  /*a4b0*/  USHF.R.U32.HI UR9, URZ, UR65, UR4 ;  /* 0x00000041ff097299 */ /* 0x000fe40008011604 */
[----:B-1----:R-:W-:Y:S02]  /*a4c0*/  UIMAD UR10, UR10, UR5, UR58 ;  /* 0x000000050a0a72a4 */ /* 0x002fe4000f8e023a */
[----:B------:R-:W-:-:S04]  /*a4d0*/  UIADD3 UR4, UPT, UPT, -UR9, URZ, URZ ;  /* 0x000000ff09047290 */ /* 0x000fc8000fffe1ff */
[----:B------:R-:W-:Y:S01]  /*a4e0*/  UIMAD UR12, UR12, UR4, UR6 ;  /* 0x000000040c0c72a4 */ /* 0x000fe2000f8e0206 */
[----:B------:R-:W-:Y:S11]  /*a4f0*/  BRA.U !UP0, `(.L_x_87) ;  /* 0xfffffff108b07547 */ /* 0x000ff6000b83ffff */
.L_x_79:
[----:B------:R-:W-:-:S04]  /*a500*/  SHF.L.U32 R4, R55, 0x1f, RZ ;  /* 0x0000001f37047819 */ /* 0x000fc800000006ff */
[----:B------:R-:W1:Y:S02]  /*a510*/  SYNCS.PHASECHK.TRANS64.TRYWAIT P0, [UR7+0x1d8], R4 ;  /* 0x0001d804ff0075a7 */ /* 0x000e640008001107 */
[----:B-1----:R-:W-:Y:S05]  /*a520*/  @!P0 BRA `(.L_x_88) ;  /* 0x0000000c00a88947 */ /* 0x002fea0003800000 */
.L_x_148:
[----:B------:R-:W-:Y:S06]  /*a530*/  BAR.ARV 0x2, 0x120 ;  /* 0x0084800000007b1d */ /* 0x000fec0000002000 */
[----:B------:R-:W-:Y:S05]  /*a540*/  BRA `(.L_x_89) ;  /* 0x0000000000347947 */ /* 0x000fea0003800000 */
.L_x_78:
[----:B------:R-:W-:Y:S05]  /*a550*/  @P0 BRA `(.L_x_90) ;  /* 0x00000000002c0947 */ /* 0x000fea0003800000 */
[----:B-1----:R-:W1:Y:S01]  /*a560*/  S2UR UR4, SR_CgaCtaId ;  /* 0x00000000000479c3 */ /* 0x002e620000008800 */
        /* <DEDUP_REMOVED lines=8> */
[----:B-1----:R3:W4:Y:S02]  /*a5f0*/  SYNCS.EXCH.64 URZ, [UR6+0x200], UR4 ;  /* 0x0002000406ff75b2 */ /* 0x0027240008000100 */
[----:B---3--:R-:W-:Y:S01]  /*a600*/  NOP ;  /* 0x0000000000007918 */ /* 0x008fe20000000000 */
.L_x_90:
[----:B------:R-:W-:Y:S01]  /*a610*/  NOP ;  /* 0x0000000000007918 */ /* 0x000fe20000000000 */
.L_x_89:
[----:B------:R-:W-:-:S13]  /*a620*/  ISETP.NE.AND P0, PT, R0, 0xc, PT ;  /* 0x0000000c0000780c */ /* 0x000fda0003f05270 */
        /* <DEDUP_REMOVED lines=10> */
[----:B-1----:R3:W5:Y:S02]  /*a6d0*/  SYNCS.EXCH.64 URZ, [UR6+0x200], UR4 ;  /* 0x0002000406ff75b2 */ /* 0x0027640008000100 */
[----:B---3--:R-:W-:Y:S01]  /*a6e0*/  NOP ;  /* 0x0000000000007918 */ /* 0x008fe20000000000 */
.L_x_91:
[----:B------:R-:W-:Y:S01]  /*a6f0*/  NOP ;  /* 0x0000000000007918 */ /* 0x000fe20000000000 */
[----:B-1----:R-:W-:Y:S05]  /*a700*/  EXIT ;  /* 0x000000000000794d */ /* 0x002fea0003800000 */
.L_x_12:
[----:B------:R-:W-:Y:S02]  /*a710*/  MOV R3, UR5 ;  /* 0x0000000500037c02 */ /* 0x000fe40008000f00 */
[----:B------:R-:W-:-:S07]  /*a720*/  MOV R9, R8 ;  /* 0x0000000800097202 */ /* 0x000fce0000000f00 */
.L_x_92:
[----:B--2---:R2:W3:Y:S02]  /*a730*/  SYNCS.PHASECHK.TRANS64.TRYWAIT P0, [R3+URZ+0xd0], R9 ;  /* 0x0000d009030075a7 */ /* 0x0044e400080011ff */
[----:B---3--:R-:W-:Y:S05]  /*a740*/  @!P0 NANOSLEEP.SYNCS 0x989680 ;  /* 0x009896800000895d */ /* 0x008fea0003900000 */
[----:B------:R-:W3:Y:S02]  /*a750*/  @!P0 SYNCS.PHASECHK.TRANS64 P0, [R3+URZ+0xd0], R9 ;  /* 0x0000d009030085a7 */ /* 0x000ee400080010ff */
[----:B---3--:R-:W-:Y:S05]  /*a760*/  @!P0 BRA `(.L_x_92) ;  /* 0xfffffffc00f08947 */ /* 0x008fea000383ffff */
[----:B------:R-:W-:Y:S05]  /*a770*/  BRA `(.L_x_93) ;  /* 0xffffff6800787947 */ /* 0x000fea000383ffff */
.L_x_14:
[----:B--23--:R-:W-:Y:S02]  /*a780*/  MOV R3, UR14 ;  /* 0x0000000e00037c02 */ /* 0x00cfe40008000f00 */
[-C--:B------:R-:W-:Y:S02]  /*a790*/  MOV R8, R5.reuse ;  /* 0x0000000500087202 */ /* 0x080fe40000000f00 */
[----:B------:R-:W-:-:S07]  /*a7a0*/  MOV R9, R5 ;  /* 0x0000000500097202 */ /* 0x000fce0000000f00 */
.L_x_94:
[----:B--2---:R2:W3:Y:S02]  /*a7b0*/  SYNCS.PHASECHK.TRANS64.TRYWAIT P0, [R3+URZ+0x8], R9 ;  /* 0x00000809030075a7 */ /* 0x0044e400080011ff */
[----:B---3--:R-:W-:Y:S05]  /*a7c0*/  @!P0 NANOSLEEP.SYNCS 0x989680 ;  /* 0x009896800000895d */ /* 0x008fea0003900000 */
[----:B------:R-:W3:Y:S02]  /*a7d0*/  @!P0 SYNCS.PHASECHK.TRANS64 P0, [R3+URZ+0x8], R9 ;  /* 0x00000809030085a7 */ /* 0x000ee400080010ff */
[----:B---3--:R-:W-:Y:S05]  /*a7e0*/  @!P0 BRA `(.L_x_94) ;  /* 0xfffffffc00f08947 */ /* 0x008fea000383ffff */
[----:B------:R-:W-:Y:S05]  /*a7f0*/  BRA `(.L_x_95) ;  /* 0xffffff6800ac7947 */ /* 0x000fea000383ffff */
.L_x_16:
[----:B---34-:R-:W-:Y:S02]  /*a800*/  MOV R3, UR4 ;  /* 0x0000000400037c02 */ /* 0x018fe40008000f00 */
[-C--:B------:R-:W-:Y:S02]  /*a810*/  MOV R8, R5.reuse ;  /* 0x0000000500087202 */ /* 0x080fe40000000f00 */
[----:B------:R-:W-:-:S07]  /*a820*/  MOV R9, R5 ;  /* 0x0000000500097202 */ /* 0x000fce0000000f00 */
.L_x_96:
[----:B--2---:R2:W3:Y:S02]  /*a830*/  SYNCS.PHASECHK.TRANS64.TRYWAIT P0, [R3+URZ+0xd0], R9 ;  /* 0x0000d009030075a7 */ /* 0x0044e400080011ff */
[----:B---3--:R-:W-:Y:S05]  /*a840*/  @!P0 NANOSLEEP.SYNCS 0x989680 ;  /* 0x009896800000895d */ /* 0x008fea0003900000 */
[----:B------:R-:W3:Y:S02]  /*a850*/  @!P0 SYNCS.PHASECHK.TRANS64 P0, [R3+URZ+0xd0], R9 ;  /* 0x0000d009030085a7 */ /* 0x000ee400080010ff */
[----:B---3--:R-:W-:Y:S05]  /*a860*/  @!P0 BRA `(.L_x_96) ;  /* 0xfffffffc00f08947 */ /* 0x008fea000383ffff */
[----:B------:R-:W-:Y:S05]  /*a870*/  BRA `(.L_x_97) ;  /* 0xffffff6800dc7947 */ /* 0x000fea000383ffff */
.L_x_19:
[----:B---345:R-:W-:Y:S02]  /*a880*/  MOV R3, UR5 ;  /* 0x0000000500037c02 */ /* 0x038fe40008000f00 */
[-C--:B------:R-:W-:Y:S02]  /*a890*/  MOV R8, R5.reuse ;  /* 0x0000000500087202 */ /* 0x080fe40000000f00 */
[----:B------:R-:W-:-:S07]  /*a8a0*/  MOV R9, R5 ;  /* 0x0000000500097202 */ /* 0x000fce0000000f00 */
.L_x_98:
[----:B--2---:R2:W3:Y:S02]  /*a8b0*/  SYNCS.PHASECHK.TRANS64.TRYWAIT P0, [R3+URZ+0xd0], R9 ;  /* 0x0000d009030075a7 */ /* 0x0044e400080011ff */
[----:B---3--:R-:W-:Y:S05]  /*a8c0*/  @!P0 NANOSLEEP.SYNCS 0x989680 ;  /* 0x009896800000895d */ /* 0x008fea0003900000 */
[----:B------:R-:W3:Y:S02]  /*a8d0*/  @!P0 SYNCS.PHASECHK.TRANS64 P0, [R3+URZ+0xd0], R9 ;  /* 0x0000d009030085a7 */ /* 0x000ee400080010ff */
[----:B---3--:R-:W-:Y:S05]  /*a8e0*/  @!P0 BRA `(.L_x_98) ;  /* 0xfffffffc00f08947 */ /* 0x008fea000383ffff */
[----:B------:R-:W-:Y:S05]  /*a8f0*/  BRA `(.L_x_99) ;  /* 0xffffff6c00647947 */ /* 0x000fea000383ffff */
.L_x_21:
[----:B----45:R-:W-:Y:S02]  /*a900*/  MOV R3, UR4 ;  /* 0x0000000400037c02 */ /* 0x030fe40008000f00 */
[-C--:B------:R-:W-:Y:S02]  /*a910*/  MOV R8, R5.reuse ;  /* 0x0000000500087202 */ /* 0x080fe40000000f00 */
[----:B------:R-:W-:-:S07]  /*a920*/  MOV R9, R5 ;  /* 0x0000000500097202 */ /* 0x000fce0000000f00 */
.L_x_100:
[----:B--2---:R2:W3:Y:S02]  /*a930*/  SYNCS.PHASECHK.TRANS64.TRYWAIT P0, [R3+URZ+0xd0], R9 ;  /* 0x0000d009030075a7 */ /* 0x0044e400080011ff */
[----:B---3--:R-:W-:Y:S05]  /*a940*/  @!P0 NANOSLEEP.SYNCS 0x989680 ;  /* 0x009896800000895d */ /* 0x008fea0003900000 */
[----:B------:R-:W3:Y:S02]  /*a950*/  @!P0 SYNCS.PHASECHK.TRANS64 P0, [R3+URZ+0xd0], R9 ;  /* 0x0000d009030085a7 */ /* 0x000ee400080010ff */
[----:B---3--:R-:W-:Y:S05]  /*a960*/  @!P0 BRA `(.L_x_100) ;  /* 0xfffffffc00f08947 */ /* 0x008fea000383ffff */
[----:B------:R-:W-:Y:S05]  /*a970*/  BRA `(.L_x_101) ;  /* 0xffffff6c00707947 */ /* 0x000fea000383ffff */
.L_x_25:
[----:B-----5:R-:W-:Y:S02]  /*a980*/  MOV R3, UR5 ;  /* 0x0000000500037c02 */ /* 0x020fe40008000f00 */
[----:B------:R-:W-:-:S07]  /*a990*/  MOV R5, R4 ;  /* 0x0000000400057202 */ /* 0x000fce0000000f00 */
.L_x_102:
[----:B-1----:R1:W2:Y:S02]  /*a9a0*/  SYNCS.PHASECHK.TRANS64.TRYWAIT P0, [R3+URZ+0xd0], R5 ;  /* 0x0000d005030075a7 */ /* 0x0022a400080011ff */
[----:B--2---:R-:W-:Y:S05]  /*a9b0*/  @!P0 NANOSLEEP.SYNCS 0x989680 ;  /* 0x009896800000895d */ /* 0x004fea0003900000 */
[----:B------:R-:W2:Y:S02]  /*a9c0*/  @!P0 SYNCS.PHASECHK.TRANS64 P0, [R3+URZ+0xd0], R5 ;  /* 0x0000d005030085a7 */ /* 0x000ea400080010ff */
[----:B--2---:R-:W-:Y:S05]  /*a9d0*/  @!P0 BRA `(.L_x_102) ;  /* 0xfffffffc00f08947 */ /* 0x004fea000383ffff */
[----:B------:R-:W-:Y:S05]  /*a9e0*/  BRA `(.L_x_103) ;  /* 0xffffff74009c7947 */ /* 0x000fea000383ffff */
.L_x_27:
[----:B------:R-:W-:Y:S02]  /*a9f0*/  MOV R3, UR4 ;  /* 0x0000000400037c02 */ /* 0x000fe40008000f00 */
[----:B------:R-:W-:-:S07]  /*aa00*/  MOV R7, R6 ;  /* 0x0000000600077202 */ /* 0x000fce0000000f00 */
.L_x_104:
[----:B-1----:R1:W2:Y:S02]  /*aa10*/  SYNCS.PHASECHK.TRANS64.TRYWAIT P0, [R3+URZ+0x8], R7 ;  /* 0x00000807030075a7 */ /* 0x0022a400080011ff */
[----:B--2---:R-:W-:Y:S05]  /*aa20*/  @!P0 NANOSLEEP.SYNCS 0x989680 ;  /* 0x009896800000895d */ /* 0x004fea0003900000 */
[----:B------:R-:W2:Y:S02]  /*aa30*/  @!P0 SYNCS.PHASECHK.TRANS64 P0, [R3+URZ+0x8], R7 ;  /* 0x00000807030085a7 */ /* 0x000ea400080010ff */
[----:B--2---:R-:W-:Y:S05]  /*aa40*/  @!P0 BRA `(.L_x_104) ;  /* 0xfffffffc00f08947 */ /* 0x004fea000383ffff */
[----:B------:R-:W-:Y:S05]  /*aa50*/  BRA `(.L_x_105) ;  /* 0xffffff7400a07947 */ /* 0x000fea000383ffff */
.L_x_29:
[----:B-1---5:R-:W-:Y:S02]  /*aa60*/  MOV R3, UR4 ;  /* 0x0000000400037c02 */ /* 0x022fe40008000f00 */
[----:B------:R-:W-:-:S07]  /*aa70*/  MOV R7, R6 ;  /* 0x0000000600077202 */ /* 0x000fce0000000f00 */
.L_x_106:
[----:B-1----:R1:W2:Y:S02]  /*aa80*/  SYNCS.PHASECHK.TRANS64.TRYWAIT P0, [R3+URZ+0x8], R7 ;  /* 0x00000807030075a7 */ /* 0x0022a400080011ff */
[----:B--2---:R-:W-:Y:S05]  /*aa90*/  @!P0 NANOSLEEP.SYNCS 0x989680 ;  /* 0x009896800000895d */ /* 0x004fea0003900000 */
[----:B------:R-:W2:Y:S02]  /*aaa0*/  @!P0 SYNCS.PHASECHK.TRANS64 P0, [R3+URZ+0x8], R7 ;  /* 0x00000807030085a7 */ /* 0x000ea400080010ff */
[----:B--2---:R-:W-:Y:S05]  /*aab0*/  @!P0 BRA `(.L_x_106) ;  /* 0xfffffffc00f08947 */ /* 0x004fea000383ffff */
[----:B------:R-:W-:Y:S05]  /*aac0*/  BRA `(.L_x_28) ;  /* 0xffffff7400a47947 */ /* 0x000fea000383ffff */
.L_x_36:
[----:B------:R-:W-:-:S07]  /*aad0*/  MOV R11, R10 ;  /* 0x0000000a000b7202 */ /* 0x000fce0000000f00 */
.L_x_107:
[----:B-1----:R1:W2:Y:S02]  /*aae0*/  SYNCS.PHASECHK.TRANS64.TRYWAIT P0, [R5+URZ], R11 ;  /* 0x0000000b050075a7 */ /* 0x0022a400080011ff */
[----:B--2---:R-:W-:Y:S05]  /*aaf0*/  @!P0 NANOSLEEP.SYNCS 0x989680 ;  /* 0x009896800000895d */ /* 0x004fea0003900000 */
[----:B------:R-:W2:Y:S02]  /*ab00*/  @!P0 SYNCS.PHASECHK.TRANS64 P0, [R5+URZ], R11 ;  /* 0x0000000b050085a7 */ /* 0x000ea400080010ff */
[----:B--2---:R-:W-:Y:S05]  /*ab10*/  @!P0 BRA `(.L_x_107) ;  /* 0xfffffffc00f08947 */ /* 0x004fea000383ffff */
[----:B------:R-:W-:Y:S05]  /*ab20*/  BRA `(.L_x_35) ;  /* 0xffffff7800787947 */ /* 0x000fea000383ffff */
.L_x_39:
[----:B------:R-:W-:-:S07]  /*ab30*/  MOV R9, R8 ;  /* 0x0000000800097202 */ /* 0x000fce0000000f00 */
.L_x_108:
[----:B-1----:R1:W2:Y:S02]  /*ab40*/  SYNCS.PHASECHK.TRANS64.TRYWAIT P0, [R5+URZ], R9 ;  /* 0x00000009050075a7 */ /* 0x0022a400080011ff */
[----:B--2---:R-:W-:Y:S05]  /*ab50*/  @!P0 NANOSLEEP.SYNCS 0x989680 ;  /* 0x009896800000895d */ /* 0x004fea0003900000 */
[----:B------:R-:W2:Y:S02]  /*ab60*/  @!P0 SYNCS.PHASECHK.TRANS64 P0, [R5+URZ], R9 ;  /* 0x00000009050085a7 */ /* 0x000ea400080010ff */
[----:B--2---:R-:W-:Y:S05]  /*ab70*/  @!P0 BRA `(.L_x_108) ;  /* 0xfffffffc00f08947 */ /* 0x004fea000383ffff */
[----:B------:R-:W-:Y:S05]  /*ab80*/  BRA `(.L_x_38) ;  /* 0xffffff7800ec7947 */ /* 0x000fea000383ffff */
.L_x_42:
[----:B------:R-:W-:Y:S02]  /*ab90*/  MOV R3, UR18 ;  /* 0x0000001200037c02 */ /* 0x000fe40008000f00 */
[----:B------:R-:W-:-:S07]  /*aba0*/  MOV R7, R6 ;  /* 0x0000000600077202 */ /* 0x000fce0000000f00 */
.L_x_109:
[----:B-1----:R1:W2:Y:S02]  /*abb0*/  SYNCS.PHASECHK.TRANS64.TRYWAIT P0, [R3+URZ], R7 ;  /* 0x00000007030075a7 */ /* 0x0022a400080011ff */
[----:B--2---:R-:W-:Y:S05]  /*abc0*/  @!P0 NANOSLEEP.SYNCS 0x989680 ;  /* 0x009896800000895d */ /* 0x004fea0003900000 */
[----:B------:R-:W2:Y:S02]  /*abd0*/  @!P0 SYNCS.PHASECHK.TRANS64 P0, [R3+URZ], R7 ;  /* 0x00000007030085a7 */ /* 0x000ea400080010ff */
[----:B--2---:R-:W-:Y:S05]  /*abe0*/  @!P0 BRA `(.L_x_109) ;  /* 0xfffffffc00f08947 */ /* 0x004fea000383ffff */
[----:B------:R-:W-:Y:S05]  /*abf0*/  BRA `(.L_x_110) ;  /* 0xffffff8000a87947 */ /* 0x000fea000383ffff */
.L_x_43:
[----:B-1----:R-:W-:Y:S02]  /*ac00*/  MOV R3, UR11 ;  /* 0x0000000b00037c02 */ /* 0x002fe40008000f00 */
[----:B------:R-:W-:-:S07]  /*ac10*/  MOV R5, R4 ;  /* 0x0000000400057202 */ /* 0x000fce0000000f00 */
.L_x_111:
[----:B-1----:R1:W2:Y:S02]  /*ac20*/  SYNCS.PHASECHK.TRANS64.TRYWAIT P0, [R3+URZ+0x10], R5 ;  /* 0x00001005030075a7 */ /* 0x0022a400080011ff */
[----:B--2---:R-:W-:Y:S05]  /*ac30*/  @!P0 NANOSLEEP.SYNCS 0x989680 ;  /* 0x009896800000895d */ /* 0x004fea0003900000 */
[----:B------:R-:W2:Y:S02]  /*ac40*/  @!P0 SYNCS.PHASECHK.TRANS64 P0, [R3+URZ+0x10], R5 ;  /* 0x00001005030085a7 */ /* 0x000ea400080010ff */
[----:B--2---:R-:W-:Y:S05]  /*ac50*/  @!P0 BRA `(.L_x_111) ;  /* 0xfffffffc00f08947 */ /* 0x004fea000383ffff */
[----:B------:R-:W-:Y:S05]  /*ac60*/  BRA `(.L_x_112) ;  /* 0xffffff8000987947 */ /* 0x000fea000383ffff */
.L_x_45:
[----:B------:R-:W-:Y:S02]  /*ac70*/  MOV R7, UR14 ;  /* 0x0000000e00077c02 */ /* 0x000fe40008000f00 */
[----:B------:R-:W-:Y:S07]  /*ac80*/  MOV R8, R9 ;  /* 0x0000000900087202 */ /* 0x000fee0000000f00 */
.L_x_113:
[----:B--2---:R2:W3:Y:S02]  /*ac90*/  SYNCS.PHASECHK.TRANS64.TRYWAIT P0, [R7+URZ+0x10], R9 ;  /* 0x00001009070075a7 */ /* 0x0044e400080011ff */
[----:B---3--:R-:W-:Y:S05]  /*aca0*/  @!P0 NANOSLEEP.SYNCS 0x989680 ;  /* 0x009896800000895d */ /* 0x008fea0003900000 */
[----:B------:R-:W3:Y:S02]  /*acb0*/  @!P0 SYNCS.PHASECHK.TRANS64 P0, [R7+URZ+0x10], R9 ;  /* 0x00001009070085a7 */ /* 0x000ee400080010ff */
[----:B---3--:R-:W-:Y:S05]  /*acc0*/  @!P0 BRA `(.L_x_113) ;  /* 0xfffffffc00f08947 */ /* 0x008fea000383ffff */
[----:B------:R-:W-:Y:S05]  /*acd0*/  BRA `(.L_x_114) ;  /* 0xffffff8400347947 */ /* 0x000fea000383ffff */
.L_x_46:
[----:B------:R-:W-:Y:S02]  /*ace0*/  MOV R9, UR18 ;  /* 0x0000001200097c02 */ /* 0x000fe40008000f00 */
[-C--:B------:R-:W-:Y:S02]  /*acf0*/  MOV R16, R11.reuse ;  /* 0x0000000b00107202 */ /* 0x080fe40000000f00 */
[----:B------:R-:W-:Y:S07]  /*ad00*/  MOV R17, R11 ;  /* 0x0000000b00117202 */ /* 0x000fee0000000f00 */
.L_x_115:
[----:B--2---:R2:W3:Y:S02]  /*ad10*/  SYNCS.PHASECHK.TRANS64.TRYWAIT P0, [R9+URZ+0x198], R17 ;  /* 0x00019811090075a7 */ /* 0x0044e400080011ff */
[----:B---3--:R-:W-:Y:S05]  /*ad20*/  @!P0 NANOSLEEP.SYNCS 0x989680 ;  /* 0x009896800000895d */ /* 0x008fea0003900000 */
[----:B------:R-:W3:Y:S02]  /*ad30*/  @!P0 SYNCS.PHASECHK.TRANS64 P0, [R9+URZ+0x198], R17 ;  /* 0x00019811090085a7 */ /* 0x000ee400080010ff */
[----:B---3--:R-:W-:Y:S05]  /*ad40*/  @!P0 BRA `(.L_x_115) ;  /* 0xfffffffc00f08947 */ /* 0x008fea000383ffff */
[----:B------:R-:W-:Y:S05]  /*ad50*/  BRA `(.L_x_116) ;  /* 0xffffff8400347947 */ /* 0x000fea000383ffff */
.L_x_47:
[----:B--2---:R-:W-:Y:S02]  /*ad60*/  MOV R9, UR18 ;  /* 0x0000001200097c02 */ /* 0x004fe40008000f00 */
[-C--:B------:R-:W-:Y:S02]  /*ad70*/  MOV R16, R11.reuse ;  /* 0x0000000b00107202 */ /* 0x080fe40000000f00 */
[----:B------:R-:W-:Y:S07]  /*ad80*/  MOV R17, R11 ;  /* 0x0000000b00117202 */ /* 0x000fee0000000f00 */
.L_x_117:
[----:B-1----:R1:W2:Y:S02]  /*ad90*/  SYNCS.PHASECHK.TRANS64.TRYWAIT P0, [R9+URZ+0x1a0], R17 ;  /* 0x0001a011090075a7 */ /* 0x0022a400080011ff */
[----:B--2---:R-:W-:Y:S05]  /*ada0*/  @!P0 NANOSLEEP.SYNCS 0x989680 ;  /* 0x009896800000895d */ /* 0x004fea0003900000 */
[----:B------:R-:W2:Y:S02]  /*adb0*/  @!P0 SYNCS.PHASECHK.TRANS64 P0, [R9+URZ+0x1a0], R17 ;  /* 0x0001a011090085a7 */ /* 0x000ea400080010ff */
[----:B--2---:R-:W-:Y:S05]  /*adc0*/  @!P0 BRA `(.L_x_117) ;  /* 0xfffffffc00f08947 */ /* 0x004fea000383ffff */
[----:B------:R-:W-:Y:S05]  /*add0*/  BRA `(.L_x_118) ;  /* 0xffffff8400987947 */ /* 0x000fea000383ffff */
.L_x_48:
[----:B------:R-:W-:Y:S02]  /*ade0*/  MOV R7, UR15 ;  /* 0x0000000f00077c02 */ /* 0x000fe40008000f00 */
[----:B------:R-:W-:Y:S07]  /*adf0*/  MOV R8, R9 ;  /* 0x0000000900087202 */ /* 0x000fee0000000f00 */
.L_x_119:
[----:B-1----:R1:W2:Y:S02]  /*ae00*/  SYNCS.PHASECHK.TRANS64.TRYWAIT P0, [R7+URZ+0x10], R9 ;  /* 0x00001009070075a7 */ /* 0x0022a400080011ff */
[----:B--2---:R-:W-:Y:S05]  /*ae10*/  @!P0 NANOSLEEP.SYNCS 0x989680 ;  /* 0x009896800000895d */ /* 0x004fea0003900000 */
[----:B------:R-:W2:Y:S02]  /*ae20*/  @!P0 SYNCS.PHASECHK.TRANS64 P0, [R7+URZ+0x10], R9 ;  /* 0x00001009070085a7 */ /* 0x000ea400080010ff */
[----:B--2---:R-:W-:Y:S05]  /*ae30*/  @!P0 BRA `(.L_x_119) ;  /* 0xfffffffc00f08947 */ /* 0x004fea000383ffff */
[----:B------:R-:W-:Y:S05]  /*ae40*/  BRA `(.L_x_120) ;  /* 0xffffff8400d87947 */ /* 0x000fea000383ffff */
.L_x_50:
[----:B------:R-:W-:Y:S02]  /*ae50*/  MOV R3, UR9 ;  /* 0x0000000900037c02 */ /* 0x000fe40008000f00 */
[----:B------:R-:W-:-:S07]  /*ae60*/  MOV R5, R4 ;  /* 0x0000000400057202 */ /* 0x000fce0000000f00 */
.L_x_121:
[----:B-1----:R1:W2:Y:S02]  /*ae70*/  SYNCS.PHASECHK.TRANS64.TRYWAIT P0, [R3+URZ+0x10], R5 ;  /* 0x00001005030075a7 */ /* 0x0022a400080011ff */
[----:B--2---:R-:W-:Y:S05]  /*ae80*/  @!P0 NANOSLEEP.SYNCS 0x989680 ;  /* 0x009896800000895d */ /* 0x004fea0003900000 */
[----:B------:R-:W2:Y:S02]  /*ae90*/  @!P0 SYNCS.PHASECHK.TRANS64 P0, [R3+URZ+0x10], R5 ;  /* 0x00001005030085a7 */ /* 0x000ea400080010ff */
[----:B--2---:R-:W-:Y:S05]  /*aea0*/  @!P0 BRA `(.L_x_121) ;  /* 0xfffffffc00f08947 */ /* 0x004fea000383ffff */
[----:B------:R-:W-:Y:S05]  /*aeb0*/  BRA `(.L_x_122) ;  /* 0xffffff8800607947 */ /* 0x000fea000383ffff */
.L_x_51:
[----:B------:R-:W-:Y:S02]  /*aec0*/  MOV R5, UR18 ;  /* 0x0000001200057c02 */ /* 0x000fe40008000f00 */
[----:B------:R-:W-:-:S07]  /*aed0*/  MOV R7, R6 ;  /* 0x0000000600077202 */ /* 0x000fce0000000f00 */
.L_x_123:
[----:B-1----:R1:W2:Y:S02]  /*aee0*/  SYNCS.PHASECHK.TRANS64.TRYWAIT P0, [R5+URZ+0x198], R7 ;  /* 0x00019807050075a7 */ /* 0x0022a400080011ff */
[----:B--2---:R-:W-:Y:S05]  /*aef0*/  @!P0 NANOSLEEP.SYNCS 0x989680 ;  /* 0x009896800000895d */ /* 0x004fea0003900000 */
[----:B------:R-:W2:Y:S02]  /*af00*/  @!P0 SYNCS.PHASECHK.TRANS64 P0, [R5+URZ+0x198], R7 ;  /* 0x00019807050085a7 */ /* 0x000ea400080010ff */
[----:B--2---:R-:W-:Y:S05]  /*af10*/  @!P0 BRA `(.L_x_123) ;  /* 0xfffffffc00f08947 */ /* 0x004fea000383ffff */
[----:B------:R-:W-:Y:S05]  /*af20*/  BRA `(.L_x_124) ;  /* 0xffffff8800647947 */ /* 0x000fea000383ffff */
.L_x_52:
[----:B-1----:R-:W-:Y:S02]  /*af30*/  MOV R5, UR18 ;  /* 0x0000001200057c02 */ /* 0x002fe40008000f00 */
[----:B------:R-:W-:-:S07]  /*af40*/  MOV R7, R6 ;  /* 0x0000000600077202 */ /* 0x000fce0000000f00 */
.L_x_125:
[----:B-1----:R1:W2:Y:S02]  /*af50*/  SYNCS.PHASECHK.TRANS64.TRYWAIT P0, [R5+URZ+0x1a0], R7 ;  /* 0x0001a007050075a7 */ /* 0x0022a400080011ff */
[----:B--2---:R-:W-:Y:S05]  /*af60*/  @!P0 NANOSLEEP.SYNCS 0x989680 ;  /* 0x009896800000895d */ /* 0x004fea0003900000 */
[----:B------:R-:W2:Y:S02]  /*af70*/  @!P0 SYNCS.PHASECHK.TRANS64 P0, [R5+URZ+0x1a0], R7 ;  /* 0x0001a007050085a7 */ /* 0x000ea400080010ff */
[----:B--2---:R-:W-:Y:S05]  /*af80*/  @!P0 BRA `(.L_x_125) ;  /* 0xfffffffc00f08947 */ /* 0x004fea000383ffff */
[----:B------:R-:W-:Y:S05]  /*af90*/  BRA `(.L_x_126) ;  /* 0xffffff8800dc7947 */ /* 0x000fea000383ffff */
.L_x_54:
[----:B------:R-:W-:-:S07]  /*afa0*/  MOV R3, UR18 ;  /* 0x0000001200037c02 */ /* 0x000fce0008000f00 */
.L_x_127:
[----:B-1----:R1:W2:Y:S02]  /*afb0*/  SYNCS.PHASECHK.TRANS64.TRYWAIT P0, [R3+URZ+0x200], RZ ;  /* 0x000200ff030075a7 */ /* 0x0022a400080011ff */
[----:B--2---:R-:W-:Y:S05]  /*afc0*/  @!P0 NANOSLEEP.SYNCS 0x989680 ;  /* 0x009896800000895d */ /* 0x004fea0003900000 */
[----:B------:R-:W2:Y:S02]  /*afd0*/  @!P0 SYNCS.PHASECHK.TRANS64 P0, [R3+URZ+0x200], RZ ;  /* 0x000200ff030085a7 */ /* 0x000ea400080010ff */
[----:B--2---:R-:W-:Y:S05]  /*afe0*/  @!P0 BRA `(.L_x_127) ;  /* 0xfffffffc00f08947 */ /* 0x004fea000383ffff */
[----:B------:R-:W-:Y:S05]  /*aff0*/  BRA `(.L_x_128) ;  /* 0xffffff8c00747947 */ /* 0x000fea000383ffff */
.L_x_61:
[----:B------:R-:W-:Y:S02]  /*b000*/  MOV R3, UR13 ;  /* 0x0000000d00037c02 */ /* 0x000fe40008000f00 */
[----:B------:R-:W-:-:S07]  /*b010*/  MOV R7, R6 ;  /* 0x0000000600077202 */ /* 0x000fce0000000f00 */
.L_x_129:
[----:B-1----:R1:W3:Y:S02]  /*b020*/  SYNCS.PHASECHK.TRANS64.TRYWAIT P0, [R3+URZ+0x1d0], R7 ;  /* 0x0001d007030075a7 */ /* 0x0022e400080011ff */
[----:B---3--:R-:W-:Y:S05]  /*b030*/  @!P0 NANOSLEEP.SYNCS 0x989680 ;  /* 0x009896800000895d */ /* 0x008fea0003900000 */
[----:B------:R-:W3:Y:S02]  /*b040*/  @!P0 SYNCS.PHASECHK.TRANS64 P0, [R3+URZ+0x1d0], R7 ;  /* 0x0001d007030085a7 */ /* 0x000ee400080010ff */
[----:B---3--:R-:W-:Y:S05]  /*b050*/  @!P0 BRA `(.L_x_129) ;  /* 0xfffffffc00f08947 */ /* 0x008fea000383ffff */
[----:B------:R-:W-:Y:S05]  /*b060*/  BRA `(.L_x_130) ;  /* 0xffffff9400187947 */ /* 0x000fea000383ffff */
.L_x_66:
[----:B------:R-:W-:Y:S02]  /*b070*/  MOV R3, UR7 ;  /* 0x0000000700037c02 */ /* 0x000fe40008000f00 */
[----:B------:R-:W-:-:S07]  /*b080*/  MOV R5, R4 ;  /* 0x0000000400057202 */ /* 0x000fce0000000f00 */
.L_x_131:
[----:B-1----:R1:W2:Y:S02]  /*b090*/  SYNCS.PHASECHK.TRANS64.TRYWAIT P0, [R3+URZ+0x1c8], R5 ;  /* 0x0001c805030075a7 */ /* 0x0022a400080011ff */
[----:B--2---:R-:W-:Y:S05]  /*b0a0*/  @!P0 NANOSLEEP.SYNCS 0x989680 ;  /* 0x009896800000895d */ /* 0x004fea0003900000 */
[----:B------:R-:W2:Y:S02]  /*b0b0*/  @!P0 SYNCS.PHASECHK.TRANS64 P0, [R3+URZ+0x1c8], R5 ;  /* 0x0001c805030085a7 */ /* 0x000ea400080010ff */
[----:B--2---:R-:W-:Y:S05]  /*b0c0*/  @!P0 BRA `(.L_x_131) ;  /* 0xfffffffc00f08947 */ /* 0x004fea000383ffff */
[----:B------:R-:W-:Y:S05]  /*b0d0*/  BRA `(.L_x_132) ;  /* 0xffffff9800507947 */ /* 0x000fea000383ffff */
.L_x_67:
[----:B------:R-:W-:Y:S02]  /*b0e0*/  MOV R4, UR7 ;  /* 0x0000000700047c02 */ /* 0x000fe40008000f00 */
[----:B------:R-:W-:-:S07]  /*b0f0*/  MOV R7, R6 ;  /* 0x0000000600077202 */ /* 0x000fce0000000f00 */
.L_x_133:
[----:B-1----:R1:W2:Y:S02]  /*b100*/  SYNCS.PHASECHK.TRANS64.TRYWAIT P0, [R4+URZ+0x190], R7 ;  /* 0x00019007040075a7 */ /* 0x0022a400080011ff */
[----:B--2---:R-:W-:Y:S05]  /*b110*/  @!P0 NANOSLEEP.SYNCS 0x989680 ;  /* 0x009896800000895d */ /* 0x004fea0003900000 */
[----:B------:R-:W2:Y:S02]  /*b120*/  @!P0 SYNCS.PHASECHK.TRANS64 P0, [R4+URZ+0x190], R7 ;  /* 0x00019007040085a7 */ /* 0x000ea400080010ff */
[----:B--2---:R-:W-:Y:S05]  /*b130*/  @!P0 BRA `(.L_x_133) ;  /* 0xfffffffc00f08947 */ /* 0x004fea000383ffff */
[----:B------:R-:W-:Y:S05]  /*b140*/  BRA `(.L_x_134) ;  /* 0xffffff98004c7947 */ /* 0x000fea000383ffff */
.L_x_68:
[----:B------:R-:W-:Y:S02]  /*b150*/  MOV R4, UR7 ;  /* 0x0000000700047c02 */ /* 0x000fe40008000f00 */
[----:B------:R-:W-:-:S07]  /*b160*/  MOV R21, R20 ;  /* 0x0000001400157202 */ /* 0x000fce0000000f00 */
.L_x_135:
[----:B-1----:R1:W2:Y:S02]  /*b170*/  SYNCS.PHASECHK.TRANS64.TRYWAIT P0, [R4+URZ+0x1c8], R21 ;  /* 0x0001c815040075a7 */ /* 0x0022a400080011ff */
[----:B--2---:R-:W-:Y:S05]  /*b180*/  @!P0 NANOSLEEP.SYNCS 0x989680 ;  /* 0x009896800000895d */ /* 0x004fea0003900000 */
[----:B------:R-:W2:Y:S02]  /*b190*/  @!P0 SYNCS.PHASECHK.TRANS64 P0, [R4+URZ+0x1c8], R21 ;  /* 0x0001c815040085a7 */ /* 0x000ea400080010ff */
[----:B--2---:R-:W-:Y:S05]  /*b1a0*/  @!P0 BRA `(.L_x_135) ;  /* 0xfffffffc00f08947 */ /* 0x004fea000383ffff */
[----:B------:R-:W-:Y:S05]  /*b1b0*/  BRA `(.L_x_136) ;  /* 0xffffffbc00687947 */ /* 0x000fea000383ffff */
.L_x_70:
[----:B-1----:R-:W-:Y:S02]  /*b1c0*/  MOV R4, UR7 ;  /* 0x0000000700047c02 */ /* 0x002fe40008000f00 */
[----:B------:R-:W-:-:S07]  /*b1d0*/  MOV R7, R6 ;  /* 0x0000000600077202 */ /* 0x000fce0000000f00 */
.L_x_137:
[----:B-1----:R1:W3:Y:S02]  /*b1e0*/  SYNCS.PHASECHK.TRANS64.TRYWAIT P0, [R4+URZ+0x190], R7 ;  /* 0x00019007040075a7 */ /* 0x0022e400080011ff */
[----:B---3--:R-:W-:Y:S05]  /*b1f0*/  @!P0 NANOSLEEP.SYNCS 0x989680 ;  /* 0x009896800000895d */ /* 0x008fea0003900000 */
[----:B------:R-:W3:Y:S02]  /*b200*/  @!P0 SYNCS.PHASECHK.TRANS64 P0, [R4+URZ+0x190], R7 ;  /* 0x00019007040085a7 */ /* 0x000ee400080010ff */
[----:B---3--:R-:W-:Y:S05]  /*b210*/  @!P0 BRA `(.L_x_137) ;  /* 0xfffffffc00f08947 */ /* 0x008fea000383ffff */
[----:B------:R-:W-:Y:S05]  /*b220*/  BRA `(.L_x_138) ;  /* 0xffffffbc00747947 */ /* 0x000fea000383ffff */
.L_x_71:
[----:B------:R-:W-:Y:S02]  /*b230*/  MOV R4, UR7 ;  /* 0x0000000700047c02 */ /* 0x000fe40008000f00 */
[-C--:B------:R-:W-:Y:S02]  /*b240*/  MOV R6, R21.reuse ;  /* 0x0000001500067202 */ /* 0x080fe40000000f00 */
[----:B------:R-:W-:-:S07]  /*b250*/  MOV R7, R21 ;  /* 0x0000001500077202 */ /* 0x000fce0000000f00 */
.L_x_139:
[----:B-1----:R1:W2:Y:S02]  /*b260*/  SYNCS.PHASECHK.TRANS64.TRYWAIT P0, [R4+URZ+0x1c8], R7 ;  /* 0x0001c807040075a7 */ /* 0x0022a400080011ff */
[----:B--2---:R-:W-:Y:S05]  /*b270*/  @!P0 NANOSLEEP.SYNCS 0x989680 ;  /* 0x009896800000895d */ /* 0x004fea0003900000 */
[----:B------:R-:W2:Y:S02]  /*b280*/  @!P0 SYNCS.PHASECHK.TRANS64 P0, [R4+URZ+0x1c8], R7 ;  /* 0x0001c807040085a7 */ /* 0x000ea400080010ff */
[----:B--2---:R-:W-:Y:S05]  /*b290*/  @!P0 BRA `(.L_x_139) ;  /* 0xfffffffc00f08947 */ /* 0x004fea000383ffff */
[----:B------:R-:W-:Y:S05]  /*b2a0*/  BRA `(.L_x_140) ;  /* 0xffffffd400fc7947 */ /* 0x000fea000383ffff */
.L_x_74:
[----:B------:R-:W-:-:S07]  /*b2b0*/  MOV R141, R140 ;  /* 0x0000008c008d7202 */ /* 0x000fce0000000f00 */
.L_x_141:
[----:B-1----:R1:W2:Y:S02]  /*b2c0*/  SYNCS.PHASECHK.TRANS64.TRYWAIT P0, [R3+URZ+0x1c8], R141 ;  /* 0x0001c88d030075a7 */ /* 0x0022a400080011ff */
[----:B--2---:R-:W-:Y:S05]  /*b2d0*/  @!P0 NANOSLEEP.SYNCS 0x989680 ;  /* 0x009896800000895d */ /* 0x004fea0003900000 */
[----:B------:R-:W2:Y:S02]  /*b2e0*/  @!P0 SYNCS.PHASECHK.TRANS64 P0, [R3+URZ+0x1c8], R141 ;  /* 0x0001c88d030085a7 */ /* 0x000ea400080010ff */
[----:B--2---:R-:W-:Y:S05]  /*b2f0*/  @!P0 BRA `(.L_x_141) ;  /* 0xfffffffc00f08947 */ /* 0x004fea000383ffff */
[----:B------:R-:W-:Y:S05]  /*b300*/  BRA `(.L_x_142) ;  /* 0xffffffdc00487947 */ /* 0x000fea000383ffff */
.L_x_83:
[----:B------:R-:W-:-:S07]  /*b310*/  MOV R7, R6 ;  /* 0x0000000600077202 */ /* 0x000fce0000000f00 */
.L_x_143:
[----:B--2---:R2:W3:Y:S02]  /*b320*/  SYNCS.PHASECHK.TRANS64.TRYWAIT P0, [R2+URZ+0x1b0], R7 ;  /* 0x0001b007020075a7 */ /* 0x0044e400080011ff */
[----:B---3--:R-:W-:Y:S05]  /*b330*/  @!P0 NANOSLEEP.SYNCS 0x989680 ;  /* 0x009896800000895d */ /* 0x008fea0003900000 */
[----:B------:R-:W3:Y:S02]  /*b340*/  @!P0 SYNCS.PHASECHK.TRANS64 P0, [R2+URZ+0x1b0], R7 ;  /* 0x0001b007020085a7 */ /* 0x000ee400080010ff */
[----:B---3--:R-:W-:Y:S05]  /*b350*/  @!P0 BRA `(.L_x_143) ;  /* 0xfffffffc00f08947 */ /* 0x008fea000383ffff */
[----:B------:R-:W-:Y:S05]  /*b360*/  BRA `(.L_x_144) ;  /* 0xffffffe800247947 */ /* 0x000fea000383ffff */
.L_x_84:
[----:B------:R-:W-:-:S07]  /*b370*/  MOV R5, R4 ;  /* 0x0000000400057202 */ /* 0x000fce0000000f00 */
.L_x_145:
[----:B---3--:R3:W4:Y:S02]  /*b380*/  SYNCS.PHASECHK.TRANS64.TRYWAIT P0, [R2+URZ+0x1d8], R5 ;  /* 0x0001d805020075a7 */ /* 0x00872400080011ff */
[----:B----4-:R-:W-:Y:S05]  /*b390*/  @!P0 NANOSLEEP.SYNCS 0x989680 ;  /* 0x009896800000895d */ /* 0x010fea0003900000 */
[----:B------:R-:W4:Y:S02]  /*b3a0*/  @!P0 SYNCS.PHASECHK.TRANS64 P0, [R2+URZ+0x1d8], R5 ;  /* 0x0001d805020085a7 */ /* 0x000f2400080010ff */
[----:B----4-:R-:W-:Y:S05]  /*b3b0*/  @!P0 BRA `(.L_x_145) ;  /* 0xfffffffc00f08947 */ /* 0x010fea000383ffff */
[----:B------:R-:W-:Y:S05]  /*b3c0*/  BRA `(.L_x_146) ;  /* 0xffffffe800147947 */ /* 0x000fea000383ffff */
.L_x_88:
[----:B------:R-:W-:-:S07]  /*b3d0*/  MOV R5, R4 ;  /* 0x0000000400057202 */ /* 0x000fce0000000f00 */
.L_x_147:
[----:B-1----:R1:W2:Y:S02]  /*b3e0*/  SYNCS.PHASECHK.TRANS64.TRYWAIT P0, [R2+URZ+0x1d8], R5 ;  /* 0x0001d805020075a7 */ /* 0x0022a400080011ff */
[----:B--2---:R-:W-:Y:S05]  /*b3f0*/  @!P0 NANOSLEEP.SYNCS 0x989680 ;  /* 0x009896800000895d */ /* 0x004fea0003900000 */
[----:B------:R-:W2:Y:S02]  /*b400*/  @!P0 SYNCS.PHASECHK.TRANS64 P0, [R2+URZ+0x1d8], R5 ;  /* 0x0001d805020085a7 */ /* 0x000ea400080010ff */
[----:B--2---:R-:W-:Y:S05]  /*b410*/  @!P0 BRA `(.L_x_147) ;  /* 0xfffffffc00f08947 */ /* 0x004fea000383ffff */
[----:B------:R-:W-:Y:S05]  /*b420*/  BRA `(.L_x_148) ;  /* 0xfffffff000407947 */ /* 0x000fea000383ffff */
        .weak           $__internal_0_$__cuda_sm10x_tcgen05_guardrail_trap_col_being_dealloced_not_returned_by_alloc
        .type           $__internal_0_$__cuda_sm10x_tcgen05_guardrail_trap_col_being_dealloced_not_returned_by_alloc,@function
        .size           $__internal_0_$__cuda_sm10x_tcgen05_guardrail_trap_col_being_dealloced_not_returned_by_alloc,($__internal_1_$__cuda_sm10x_tcgen05_guardrail_trap_phase_invalid_during_alloc - $__internal_0_$__cuda_sm10x_tcgen05_guardrail_trap_col_being_dealloced_not_returned_by_alloc)
$__internal_0_$__cuda_sm10x_tcgen05_guardrail_trap_col_being_dealloced_not_returned_by_alloc:
[----:B------:R-:W-:Y:S05]  /*b430*/  BPT.TRAP 0x1 ;  /* 0x000000040000795c */ /* 0x000fea0000300000 */
[----:B------:R-:W-:-:S04]  /*b440*/  HFMA2 R5, -RZ, RZ, 0, 0 ;  /* 0x00000000ff057431 */ /* 0x000fc800000001ff */
[----:B------:R-:W-:Y:S05]  /*b450*/  RET.REL.NODEC R4 `(kernel_cutlass_kernel_flash_attncuteflash_fwd_sm100FlashAttentionForwardSm100_object_at__tensor0000o6411101213_tensor0000o6411101213_tensor0000o6410111213_tensor0000o6411101213_tensorptrf_0) ;  /* 0xffffff4804e87950 */ /* 0x000fea0003c3ffff */
        .weak           $__internal_1_$__cuda_sm10x_tcgen05_guardrail_trap_phase_invalid_during_alloc
        .type           $__internal_1_$__cuda_sm10x_tcgen05_guardrail_trap_phase_invalid_during_alloc,@function
        .size           $__internal_1_$__cuda_sm10x_tcgen05_guardrail_trap_phase_invalid_during_alloc,($__internal_2_$__cuda_sm10x_tcgen05_guardrail_trap_unallocated_columns_being_dealloced - $__internal_1_$__cuda_sm10x_tcgen05_guardrail_trap_phase_invalid_during_alloc)
$__internal_1_$__cuda_sm10x_tcgen05_guardrail_trap_phase_invalid_during_alloc:
[----:B------:R-:W-:Y:S05]  /*b460*/  BPT.TRAP 0x1 ;  /* 0x000000040000795c */ /* 0x000fea0000300000 */
[----:B------:R-:W-:-:S04]  /*b470*/  MOV R5, 0x0 ;  /* 0x0000000000057802 */ /* 0x000fc80000000f00 */
[----:B------:R-:W-:Y:S05]  /*b480*/  RET.REL.NODEC R4 `(kernel_cutlass_kernel_flash_attncuteflash_fwd_sm100FlashAttentionForwardSm100_object_at__tensor0000o6411101213_tensor0000o6411101213_tensor0000o6410111213_tensor0000o6411101213_tensorptrf_0) ;  /* 0xffffff4804dc7950 */ /* 0x000fea0003c3ffff */
        .weak           $__internal_2_$__cuda_sm10x_tcgen05_guardrail_trap_unallocated_columns_being_dealloced
        .type           $__internal_2_$__cuda_sm10x_tcgen05_guardrail_trap_unallocated_columns_being_dealloced,@function
        .size           $__internal_2_$__cuda_sm10x_tcgen05_guardrail_trap_unallocated_columns_being_dealloced,(.L_x_167 - $__internal_2_$__cuda_sm10x_tcgen05_guardrail_trap_unallocated_columns_being_dealloced)
$__internal_2_$__cuda_sm10x_tcgen05_guardrail_trap_unallocated_columns_being_dealloced:
[----:B------:R-:W-:Y:S05]  /*b490*/  BPT.TRAP 0x1 ;  /* 0x000000040000795c */ /* 0x000fea0000300000 */
[----:B------:R-:W-:-:S04]  /*b4a0*/  HFMA2 R5, -RZ, RZ, 0, 0 ;  /* 0x00000000ff057431 */ /* 0x000fc800000001ff */
[----:B------:R-:W-:Y:S05]  /*b4b0*/  RET.REL.NODEC R4 `(kernel_cutlass_kernel_flash_attncuteflash_fwd_sm100FlashAttentionForwardSm100_object_at__tensor0000o6411101213_tensor0000o6411101213_tensor0000o6410111213_tensor0000o6411101213_tensorptrf_0) ;  /* 0xffffff4804d07950 */ /* 0x000fea0003c3ffff */
.L_x_149:
[----:B------:R-:W-:-:S00]  /*b4c0*/  BRA `(.L_x_149) ;  /* 0xfffffffc00fc7947 */ /* 0x000fc0000383ffff */
[----:B------:R-:W-:-:S00]  /*b4d0*/  NOP ;  /* 0x0000000000007918 */ /* 0x000fc00000000000 */
        /* <DEDUP_REMOVED lines=10> */
.L_x_167:


//--------------------- .nv.shared.kernel_cutlass_kernel_flash_attncuteflash_fwd_sm100FlashAttentionForwardSm100_object_at__tensor0000o6411101213_tensor0000o6411101213_tensor0000o6410111213_tensor0000o6411101213_tensorptrf_0 --------------------------
	.section	.nv.shared.kernel_cutlass_kernel_flash_attncuteflash_fwd_sm100FlashAttentionForwardSm100_object_at__tensor0000o6411101213_tensor0000o6411101213_tensor0000o6410111213_tensor0000o6411101213_tensorptrf_0,"aw",@nobits
	.sectionflags	@""
	.align	1024
	.zero		1024


//--------------------- .nv.shared.reserved.0     --------------------------
	.section	.nv.shared.reserved.0,"aw",@nobits
	.align	8
	.weak		__nv_reservedSMEM_offset_0_alias
	.size		__nv_reservedSMEM_offset_0_alias, 0, 64
	.other		__nv_reservedSMEM_offset_0_alias,@"STO_CUDA_RESERVED_SHARED STV_DEFAULT"
__nv_reservedSMEM_offset_0_alias:
	.zero		0
.nv.shared.reserved.0:
	.zero		64
	.weak		__nv_reservedSMEM_allocation_phase
	.type		__nv_reservedSMEM_allocation_phase,@object
	.size		__nv_reservedSMEM_allocation_phase,(.L_0 - __nv_reservedSMEM_allocation_phase)
__nv_reservedSMEM_allocation_phase:
	.zero		1
.L_0:
	.zero		7
	.weak		__nv_reservedSMEM_devtool_atexit_pc
	.type		__nv_reservedSMEM_devtool_atexit_pc,@object
	.size		__nv_reservedSMEM_devtool_atexit_pc,(__nv_reservedSMEM_allocation_mask - __nv_reservedSMEM_devtool_atexit_pc)
__nv_reservedSMEM_devtool_atexit_pc:
	.zero		8
	.weak		__nv_reservedSMEM_allocation_mask
	.type		__nv_reservedSMEM_allocation_mask,@object
	.size		__nv_reservedSMEM_allocation_mask,(.L_2 - __nv_reservedSMEM_allocation_mask)
__nv_reservedSMEM_allocation_mask:
	.zero		4
.L_2:
	.zero		4
	.weak		__nv_reservedSMEM_tmem_allocation_pipeline_mbarrier
	.type		__nv_reservedSMEM_tmem_allocation_pipeline_mbarrier,@object
	.size		__nv_reservedSMEM_tmem_allocation_pipeline_mbarrier,(__nv_reservedSMEM_tmem_allocation_pipeline_mbarrier_parity - __nv_reservedSMEM_tmem_allocation_pipeline_mbarrier)
__nv_reservedSMEM_tmem_allocation_pipeline_mbarrier:
	.zero		8
	.weak		__nv_reservedSMEM_tmem_allocation_pipeline_mbarrier_parity
	.type		__nv_reservedSMEM_tmem_allocation_pipeline_mbarrier_parity,@object
	.size		__nv_reservedSMEM_tmem_allocation_pipeline_mbarrier_parity,(.L_4 - __nv_reservedSMEM_tmem_allocation_pipeline_mbarrier_parity)
__nv_reservedSMEM_tmem_allocation_pipeline_mbarrier_parity:
	.zero		4
.L_4:


//--------------------- .nv.constant0.kernel_cutlass_kernel_flash_attncuteflash_fwd_sm100FlashAttentionForwardSm100_object_at__tensor0000o6411101213_tensor0000o6411101213_tensor0000o6410111213_tensor0000o6411101213_tensorptrf_0 --------------------------
	.section	.nv.constant0.kernel_cutlass_kernel_flash_attncuteflash_fwd_sm100FlashAttentionForwardSm100_object_at__tensor0000o6411101213_tensor0000o6411101213_tensor0000o6410111213_tensor0000o6411101213_tensorptrf_0,"a",@progbits
	.sectionflags	@""
	.align	4
.nv.constant0.kernel_cutlass_kernel_flash_attncuteflash_fwd_sm100FlashAttentionForwardSm100_object_at__tensor0000o6411101213_tensor0000o6411101213_tensor0000o6410111213_tensor0000o6411101213_tensorptrf_0:
	.zero		1580


//--------------------- SYMBOLS --------------------------

	.type		.nv.reservedSmem.offset0,@object
	.size		.nv.reservedSmem.offset0,0x4
	.type		.nv.reservedSmem.cap,@object
	.size		.nv.reservedSmem.cap,0x4
